







.version 7.0
.target sm_61
.address_size 64




.global .align 4 .u32 _ZZN79_INTERNAL_57_tmpxft_000036e5_00000000_8_histogram64_compute_75_cpp1_ii_4dcd395a18cooperative_groups4__v17details17_binary_partitionINS1_15coalesced_groupEEES4_RKT_bE8fullMask = -1;

.visible .entry _Z17histogram64KernelPjP5uint4j(
.param .u64 _Z17histogram64KernelPjP5uint4j_param_0,
.param .u64 _Z17histogram64KernelPjP5uint4j_param_1,
.param .u32 _Z17histogram64KernelPjP5uint4j_param_2
)
{
.reg .pred %p<4>;
.reg .b16 %rs<33>;
.reg .b32 %r<286>;
.reg .b64 %rd<9>;

	.shared .align 1 .b8 _ZZ17histogram64KernelPjP5uint4jE6s_Hist[4096];

ld.param.u64 %rd2, [_Z17histogram64KernelPjP5uint4j_param_0];
ld.param.u64 %rd3, [_Z17histogram64KernelPjP5uint4j_param_1];
ld.param.u32 %r10, [_Z17histogram64KernelPjP5uint4j_param_2];
mov.u32 %r1, %tid.x;
shl.b32 %r11, %r1, 2;
mov.u32 %r12, _ZZ17histogram64KernelPjP5uint4jE6s_Hist;
add.s32 %r13, %r12, %r11;
mov.u32 %r14, 0;
st.shared.u32 [%r13], %r14;
st.shared.u32 [%r13+256], %r14;
st.shared.u32 [%r13+512], %r14;
st.shared.u32 [%r13+768], %r14;
st.shared.u32 [%r13+1024], %r14;
st.shared.u32 [%r13+1280], %r14;
st.shared.u32 [%r13+1536], %r14;
st.shared.u32 [%r13+1792], %r14;
st.shared.u32 [%r13+2048], %r14;
st.shared.u32 [%r13+2304], %r14;
st.shared.u32 [%r13+2560], %r14;
st.shared.u32 [%r13+2816], %r14;
st.shared.u32 [%r13+3072], %r14;
st.shared.u32 [%r13+3328], %r14;
st.shared.u32 [%r13+3584], %r14;
st.shared.u32 [%r13+3840], %r14;
and.b32 %r2, %r11, 60;
barrier.sync 0;
mov.u32 %r3, %ntid.x;
mov.u32 %r4, %ctaid.x;
mad.lo.s32 %r285, %r3, %r4, %r1;
setp.ge.u32	%p1, %r285, %r10;
@%p1 bra BB0_3;

bfe.u32 %r15, %r1, 4, 2;
and.b32 %r16, %r1, -64;
or.b32 %r17, %r2, %r16;
or.b32 %r6, %r17, %r15;
mov.u32 %r18, %nctaid.x;
mul.lo.s32 %r7, %r18, %r3;
cvta.to.global.u64 %rd1, %rd3;

BB0_2:
mul.wide.u32 %rd4, %r285, 16;
add.s64 %rd5, %rd1, %rd4;
ld.global.v4.u32 {%r19, %r20, %r21, %r22}, [%rd5];
shl.b32 %r27, %r19, 4;
and.b32 %r28, %r27, 4032;
add.s32 %r29, %r28, %r6;
add.s32 %r31, %r12, %r29;
ld.shared.u8 %rs1, [%r31];
add.s16 %rs2, %rs1, 1;
st.shared.u8 [%r31], %rs2;
shr.u32 %r32, %r19, 4;
and.b32 %r33, %r32, 4032;
add.s32 %r34, %r33, %r6;
add.s32 %r35, %r12, %r34;
ld.shared.u8 %rs3, [%r35];
add.s16 %rs4, %rs3, 1;
st.shared.u8 [%r35], %rs4;
shr.u32 %r36, %r19, 12;
and.b32 %r37, %r36, 4032;
add.s32 %r38, %r37, %r6;
add.s32 %r39, %r12, %r38;
ld.shared.u8 %rs5, [%r39];
add.s16 %rs6, %rs5, 1;
st.shared.u8 [%r39], %rs6;
shr.u32 %r40, %r19, 20;
and.b32 %r41, %r40, 4032;
add.s32 %r42, %r41, %r6;
add.s32 %r43, %r12, %r42;
ld.shared.u8 %rs7, [%r43];
add.s16 %rs8, %rs7, 1;
st.shared.u8 [%r43], %rs8;
shl.b32 %r44, %r20, 4;
and.b32 %r45, %r44, 4032;
add.s32 %r46, %r45, %r6;
add.s32 %r47, %r12, %r46;
ld.shared.u8 %rs9, [%r47];
add.s16 %rs10, %rs9, 1;
st.shared.u8 [%r47], %rs10;
shr.u32 %r48, %r20, 4;
and.b32 %r49, %r48, 4032;
add.s32 %r50, %r49, %r6;
add.s32 %r51, %r12, %r50;
ld.shared.u8 %rs11, [%r51];
add.s16 %rs12, %rs11, 1;
st.shared.u8 [%r51], %rs12;
shr.u32 %r52, %r20, 12;
and.b32 %r53, %r52, 4032;
add.s32 %r54, %r53, %r6;
add.s32 %r55, %r12, %r54;
ld.shared.u8 %rs13, [%r55];
add.s16 %rs14, %rs13, 1;
st.shared.u8 [%r55], %rs14;
shr.u32 %r56, %r20, 20;
and.b32 %r57, %r56, 4032;
add.s32 %r58, %r57, %r6;
add.s32 %r59, %r12, %r58;
ld.shared.u8 %rs15, [%r59];
add.s16 %rs16, %rs15, 1;
st.shared.u8 [%r59], %rs16;
shl.b32 %r60, %r21, 4;
and.b32 %r61, %r60, 4032;
add.s32 %r62, %r61, %r6;
add.s32 %r63, %r12, %r62;
ld.shared.u8 %rs17, [%r63];
add.s16 %rs18, %rs17, 1;
st.shared.u8 [%r63], %rs18;
shr.u32 %r64, %r21, 4;
and.b32 %r65, %r64, 4032;
add.s32 %r66, %r65, %r6;
add.s32 %r67, %r12, %r66;
ld.shared.u8 %rs19, [%r67];
add.s16 %rs20, %rs19, 1;
st.shared.u8 [%r67], %rs20;
shr.u32 %r68, %r21, 12;
and.b32 %r69, %r68, 4032;
add.s32 %r70, %r69, %r6;
add.s32 %r71, %r12, %r70;
ld.shared.u8 %rs21, [%r71];
add.s16 %rs22, %rs21, 1;
st.shared.u8 [%r71], %rs22;
shr.u32 %r72, %r21, 20;
and.b32 %r73, %r72, 4032;
add.s32 %r74, %r73, %r6;
add.s32 %r75, %r12, %r74;
ld.shared.u8 %rs23, [%r75];
add.s16 %rs24, %rs23, 1;
st.shared.u8 [%r75], %rs24;
shl.b32 %r76, %r22, 4;
and.b32 %r77, %r76, 4032;
add.s32 %r78, %r77, %r6;
add.s32 %r79, %r12, %r78;
ld.shared.u8 %rs25, [%r79];
add.s16 %rs26, %rs25, 1;
st.shared.u8 [%r79], %rs26;
shr.u32 %r80, %r22, 4;
and.b32 %r81, %r80, 4032;
add.s32 %r82, %r81, %r6;
add.s32 %r83, %r12, %r82;
ld.shared.u8 %rs27, [%r83];
add.s16 %rs28, %rs27, 1;
st.shared.u8 [%r83], %rs28;
shr.u32 %r84, %r22, 12;
and.b32 %r85, %r84, 4032;
add.s32 %r86, %r85, %r6;
add.s32 %r87, %r12, %r86;
ld.shared.u8 %rs29, [%r87];
add.s16 %rs30, %rs29, 1;
st.shared.u8 [%r87], %rs30;
shr.u32 %r88, %r22, 20;
and.b32 %r89, %r88, 4032;
add.s32 %r90, %r89, %r6;
add.s32 %r91, %r12, %r90;
ld.shared.u8 %rs31, [%r91];
add.s16 %rs32, %rs31, 1;
st.shared.u8 [%r91], %rs32;
add.s32 %r285, %r7, %r285;
setp.lt.u32	%p2, %r285, %r10;
@%p2 bra BB0_2;

BB0_3:
barrier.sync 0;
setp.gt.u32	%p3, %r1, 63;
@%p3 bra BB0_5;

shl.b32 %r92, %r1, 6;
add.s32 %r93, %r2, %r92;
add.s32 %r95, %r12, %r93;
ld.shared.u8 %r96, [%r95];
ld.shared.u8 %r97, [%r95+1];
ld.shared.u8 %r98, [%r95+2];
ld.shared.u8 %r99, [%r95+3];
add.s32 %r100, %r96, %r97;
add.s32 %r101, %r100, %r98;
add.s32 %r102, %r101, %r99;
add.s32 %r103, %r2, 4;
and.b32 %r104, %r103, 60;
add.s32 %r105, %r104, %r92;
add.s32 %r106, %r12, %r105;
ld.shared.u8 %r107, [%r106];
ld.shared.u8 %r108, [%r106+1];
ld.shared.u8 %r109, [%r106+2];
ld.shared.u8 %r110, [%r106+3];
add.s32 %r111, %r107, %r102;
add.s32 %r112, %r111, %r108;
add.s32 %r113, %r112, %r109;
add.s32 %r114, %r113, %r110;
add.s32 %r115, %r2, 8;
and.b32 %r116, %r115, 60;
add.s32 %r117, %r116, %r92;
add.s32 %r118, %r12, %r117;
ld.shared.u8 %r119, [%r118];
ld.shared.u8 %r120, [%r118+1];
ld.shared.u8 %r121, [%r118+2];
ld.shared.u8 %r122, [%r118+3];
add.s32 %r123, %r119, %r114;
add.s32 %r124, %r123, %r120;
add.s32 %r125, %r124, %r121;
add.s32 %r126, %r125, %r122;
add.s32 %r127, %r2, 12;
and.b32 %r128, %r127, 60;
add.s32 %r129, %r128, %r92;
add.s32 %r130, %r12, %r129;
ld.shared.u8 %r131, [%r130];
ld.shared.u8 %r132, [%r130+1];
ld.shared.u8 %r133, [%r130+2];
ld.shared.u8 %r134, [%r130+3];
add.s32 %r135, %r131, %r126;
add.s32 %r136, %r135, %r132;
add.s32 %r137, %r136, %r133;
add.s32 %r138, %r137, %r134;
add.s32 %r139, %r2, 16;
and.b32 %r140, %r139, 60;
add.s32 %r141, %r140, %r92;
add.s32 %r142, %r12, %r141;
ld.shared.u8 %r143, [%r142];
ld.shared.u8 %r144, [%r142+1];
ld.shared.u8 %r145, [%r142+2];
ld.shared.u8 %r146, [%r142+3];
add.s32 %r147, %r143, %r138;
add.s32 %r148, %r147, %r144;
add.s32 %r149, %r148, %r145;
add.s32 %r150, %r149, %r146;
add.s32 %r151, %r2, 20;
and.b32 %r152, %r151, 60;
add.s32 %r153, %r152, %r92;
add.s32 %r154, %r12, %r153;
ld.shared.u8 %r155, [%r154];
ld.shared.u8 %r156, [%r154+1];
ld.shared.u8 %r157, [%r154+2];
ld.shared.u8 %r158, [%r154+3];
add.s32 %r159, %r155, %r150;
add.s32 %r160, %r159, %r156;
add.s32 %r161, %r160, %r157;
add.s32 %r162, %r161, %r158;
add.s32 %r163, %r2, 24;
and.b32 %r164, %r163, 60;
add.s32 %r165, %r164, %r92;
add.s32 %r166, %r12, %r165;
ld.shared.u8 %r167, [%r166];
ld.shared.u8 %r168, [%r166+1];
ld.shared.u8 %r169, [%r166+2];
ld.shared.u8 %r170, [%r166+3];
add.s32 %r171, %r167, %r162;
add.s32 %r172, %r171, %r168;
add.s32 %r173, %r172, %r169;
add.s32 %r174, %r173, %r170;
add.s32 %r175, %r2, 28;
and.b32 %r176, %r175, 60;
add.s32 %r177, %r176, %r92;
add.s32 %r178, %r12, %r177;
ld.shared.u8 %r179, [%r178];
ld.shared.u8 %r180, [%r178+1];
ld.shared.u8 %r181, [%r178+2];
ld.shared.u8 %r182, [%r178+3];
add.s32 %r183, %r179, %r174;
add.s32 %r184, %r183, %r180;
add.s32 %r185, %r184, %r181;
add.s32 %r186, %r185, %r182;
add.s32 %r187, %r2, 32;
and.b32 %r188, %r187, 60;
add.s32 %r189, %r188, %r92;
add.s32 %r190, %r12, %r189;
ld.shared.u8 %r191, [%r190];
ld.shared.u8 %r192, [%r190+1];
ld.shared.u8 %r193, [%r190+2];
ld.shared.u8 %r194, [%r190+3];
add.s32 %r195, %r191, %r186;
add.s32 %r196, %r195, %r192;
add.s32 %r197, %r196, %r193;
add.s32 %r198, %r197, %r194;
add.s32 %r199, %r2, 36;
and.b32 %r200, %r199, 60;
add.s32 %r201, %r200, %r92;
add.s32 %r202, %r12, %r201;
ld.shared.u8 %r203, [%r202];
ld.shared.u8 %r204, [%r202+1];
ld.shared.u8 %r205, [%r202+2];
ld.shared.u8 %r206, [%r202+3];
add.s32 %r207, %r203, %r198;
add.s32 %r208, %r207, %r204;
add.s32 %r209, %r208, %r205;
add.s32 %r210, %r209, %r206;
add.s32 %r211, %r2, 40;
and.b32 %r212, %r211, 60;
add.s32 %r213, %r212, %r92;
add.s32 %r214, %r12, %r213;
ld.shared.u8 %r215, [%r214];
ld.shared.u8 %r216, [%r214+1];
ld.shared.u8 %r217, [%r214+2];
ld.shared.u8 %r218, [%r214+3];
add.s32 %r219, %r215, %r210;
add.s32 %r220, %r219, %r216;
add.s32 %r221, %r220, %r217;
add.s32 %r222, %r221, %r218;
add.s32 %r223, %r2, 44;
and.b32 %r224, %r223, 60;
add.s32 %r225, %r224, %r92;
add.s32 %r226, %r12, %r225;
ld.shared.u8 %r227, [%r226];
ld.shared.u8 %r228, [%r226+1];
ld.shared.u8 %r229, [%r226+2];
ld.shared.u8 %r230, [%r226+3];
add.s32 %r231, %r227, %r222;
add.s32 %r232, %r231, %r228;
add.s32 %r233, %r232, %r229;
add.s32 %r234, %r233, %r230;
add.s32 %r235, %r2, 48;
and.b32 %r236, %r235, 60;
add.s32 %r237, %r236, %r92;
add.s32 %r238, %r12, %r237;
ld.shared.u8 %r239, [%r238];
ld.shared.u8 %r240, [%r238+1];
ld.shared.u8 %r241, [%r238+2];
ld.shared.u8 %r242, [%r238+3];
add.s32 %r243, %r239, %r234;
add.s32 %r244, %r243, %r240;
add.s32 %r245, %r244, %r241;
add.s32 %r246, %r245, %r242;
add.s32 %r247, %r2, 52;
and.b32 %r248, %r247, 60;
add.s32 %r249, %r248, %r92;
add.s32 %r250, %r12, %r249;
ld.shared.u8 %r251, [%r250];
ld.shared.u8 %r252, [%r250+1];
ld.shared.u8 %r253, [%r250+2];
ld.shared.u8 %r254, [%r250+3];
add.s32 %r255, %r251, %r246;
add.s32 %r256, %r255, %r252;
add.s32 %r257, %r256, %r253;
add.s32 %r258, %r257, %r254;
add.s32 %r259, %r2, 56;
and.b32 %r260, %r259, 60;
add.s32 %r261, %r260, %r92;
add.s32 %r262, %r12, %r261;
ld.shared.u8 %r263, [%r262];
ld.shared.u8 %r264, [%r262+1];
ld.shared.u8 %r265, [%r262+2];
ld.shared.u8 %r266, [%r262+3];
add.s32 %r267, %r263, %r258;
add.s32 %r268, %r267, %r264;
add.s32 %r269, %r268, %r265;
add.s32 %r270, %r269, %r266;
add.s32 %r271, %r2, 60;
and.b32 %r272, %r271, 60;
add.s32 %r273, %r272, %r92;
add.s32 %r274, %r12, %r273;
ld.shared.u8 %r275, [%r274];
ld.shared.u8 %r276, [%r274+1];
ld.shared.u8 %r277, [%r274+2];
ld.shared.u8 %r278, [%r274+3];
add.s32 %r279, %r275, %r270;
add.s32 %r280, %r279, %r276;
add.s32 %r281, %r280, %r277;
add.s32 %r282, %r281, %r278;
shl.b32 %r283, %r4, 6;
add.s32 %r284, %r283, %r1;
cvta.to.global.u64 %rd6, %rd2;
mul.wide.u32 %rd7, %r284, 4;
add.s64 %rd8, %rd6, %rd7;
st.global.u32 [%rd8], %r282;

BB0_5:
ret;
}


.visible .entry _Z22mergeHistogram64KernelPjS_j(
.param .u64 _Z22mergeHistogram64KernelPjS_j_param_0,
.param .u64 _Z22mergeHistogram64KernelPjS_j_param_1,
.param .u32 _Z22mergeHistogram64KernelPjS_j_param_2
)
{
.reg .pred %p<11>;
.reg .b32 %r<48>;
.reg .b64 %rd<9>;

	.shared .align 4 .b8 _ZZ22mergeHistogram64KernelPjS_jE4data[1024];

ld.param.u64 %rd2, [_Z22mergeHistogram64KernelPjS_j_param_0];
ld.param.u64 %rd3, [_Z22mergeHistogram64KernelPjS_j_param_1];
ld.param.u32 %r11, [_Z22mergeHistogram64KernelPjS_j_param_2];
mov.u32 %r1, %tid.x;
mov.u32 %r47, 0;
setp.ge.u32	%p1, %r1, %r11;
@%p1 bra BB1_3;

mov.u32 %r14, %ctaid.x;
mad.lo.s32 %r44, %r1, 64, %r14;
cvta.to.global.u64 %rd1, %rd3;
mov.u32 %r47, 0;
mov.u32 %r45, %r1;

BB1_2:
mul.wide.u32 %rd4, %r44, 4;
add.s64 %rd5, %rd1, %rd4;
ld.global.u32 %r15, [%rd5];
add.s32 %r47, %r15, %r47;
add.s32 %r44, %r44, 16384;
add.s32 %r45, %r45, 256;
setp.lt.u32	%p2, %r45, %r11;
@%p2 bra BB1_2;

BB1_3:
shl.b32 %r16, %r1, 2;
mov.u32 %r17, _ZZ22mergeHistogram64KernelPjS_jE4data;
add.s32 %r10, %r17, %r16;
st.shared.u32 [%r10], %r47;
barrier.sync 0;
setp.gt.u32	%p3, %r1, 127;
@%p3 bra BB1_5;

ld.shared.u32 %r18, [%r10];
ld.shared.u32 %r19, [%r10+512];
add.s32 %r20, %r18, %r19;
st.shared.u32 [%r10], %r20;

BB1_5:
barrier.sync 0;
setp.gt.u32	%p4, %r1, 63;
@%p4 bra BB1_7;

ld.shared.u32 %r21, [%r10];
ld.shared.u32 %r22, [%r10+256];
add.s32 %r23, %r21, %r22;
st.shared.u32 [%r10], %r23;

BB1_7:
barrier.sync 0;
setp.gt.u32	%p5, %r1, 31;
@%p5 bra BB1_9;

ld.shared.u32 %r24, [%r10];
ld.shared.u32 %r25, [%r10+128];
add.s32 %r26, %r24, %r25;
st.shared.u32 [%r10], %r26;

BB1_9:
barrier.sync 0;
setp.gt.u32	%p6, %r1, 15;
@%p6 bra BB1_11;

ld.shared.u32 %r27, [%r10];
ld.shared.u32 %r28, [%r10+64];
add.s32 %r29, %r27, %r28;
st.shared.u32 [%r10], %r29;

BB1_11:
barrier.sync 0;
setp.gt.u32	%p7, %r1, 7;
@%p7 bra BB1_13;

ld.shared.u32 %r30, [%r10];
ld.shared.u32 %r31, [%r10+32];
add.s32 %r32, %r30, %r31;
st.shared.u32 [%r10], %r32;

BB1_13:
barrier.sync 0;
setp.gt.u32	%p8, %r1, 3;
@%p8 bra BB1_15;

ld.shared.u32 %r33, [%r10];
ld.shared.u32 %r34, [%r10+16];
add.s32 %r35, %r33, %r34;
st.shared.u32 [%r10], %r35;

BB1_15:
barrier.sync 0;
setp.gt.u32	%p9, %r1, 1;
@%p9 bra BB1_17;

ld.shared.u32 %r36, [%r10];
ld.shared.u32 %r37, [%r10+8];
add.s32 %r38, %r36, %r37;
st.shared.u32 [%r10], %r38;

BB1_17:
barrier.sync 0;
setp.ne.s32	%p10, %r1, 0;
@%p10 bra BB1_19;

ld.shared.u32 %r39, [_ZZ22mergeHistogram64KernelPjS_jE4data+4];
ld.shared.u32 %r40, [%r10];
add.s32 %r41, %r40, %r39;
st.shared.u32 [%r10], %r41;
ld.shared.u32 %r42, [_ZZ22mergeHistogram64KernelPjS_jE4data];
mov.u32 %r43, %ctaid.x;
cvta.to.global.u64 %rd6, %rd2;
mul.wide.u32 %rd7, %r43, 4;
add.s64 %rd8, %rd6, %rd7;
st.global.u32 [%rd8], %r42;

BB1_19:
ret;
}




// ===== COMPILED SASS (sm_100) =====

	.target	sm_100

	.elftype	@"ET_EXEC"


//--------------------- .note.nv.tkinfo           --------------------------
	.section	.note.nv.tkinfo,"",@"SHT_NOTE"
	.sectionflags	@"SHF_NOTE_NV_TKINFO"
	.tkinfo
        /*0018*/ 	.word	0x00000002
        /*0030*/ 	.string	""
        /*0030*/ 	.string	"ptxas"
        /*0030*/ 	.string	"Cuda compilation tools, release 13.0, V13.0.88"
        /*0030*/ 	.string	"Build cuda_13.0.r13.0/compiler.36424714_0"
        /*0030*/ 	.string	"-arch sm_100 "



//--------------------- .note.nv.cuinfo           --------------------------
	.section	.note.nv.cuinfo,"",@"SHT_NOTE"
	.sectionflags	@"SHF_NOTE_NV_CUINFO"
        /*0018*/ 	.short	0x0002
        /*001a*/ 	.short	0x003d
        /*001c*/ 	.short	0x0082
	.zero		2


//--------------------- .nv.info                  --------------------------
	.section	.nv.info,"",@"SHT_CUDA_INFO"
	.align	4


	//----- nvinfo : EIATTR_REGCOUNT
	.align		4
        /*0000*/ 	.byte	0x04, 0x2f
        /*0002*/ 	.short	(.L_2 - .L_1)
	.align		4
.L_1:
        /*0004*/ 	.word	index@(_Z17histogram64KernelPjP5uint4j)
        /*0008*/ 	.word	0x0000001e


	//----- nvinfo : EIATTR_FRAME_SIZE
	.align		4
.L_2:
        /*000c*/ 	.byte	0x04, 0x11
        /*000e*/ 	.short	(.L_4 - .L_3)
	.align		4
.L_3:
        /*0010*/ 	.word	index@(_Z17histogram64KernelPjP5uint4j)
        /*0014*/ 	.word	0x00000000


	//----- nvinfo : EIATTR_REGCOUNT
	.align		4
.L_4:
        /*0018*/ 	.byte	0x04, 0x2f
        /*001a*/ 	.short	(.L_6 - .L_5)
	.align		4
.L_5:
        /*001c*/ 	.word	index@(_Z22mergeHistogram64KernelPjS_j)
        /*0020*/ 	.word	0x00000014


	//----- nvinfo : EIATTR_FRAME_SIZE
	.align		4
.L_6:
        /*0024*/ 	.byte	0x04, 0x11
        /*0026*/ 	.short	(.L_8 - .L_7)
	.align		4
.L_7:
        /*0028*/ 	.word	index@(_Z22mergeHistogram64KernelPjS_j)
        /*002c*/ 	.word	0x00000000


	//----- nvinfo : EIATTR_MIN_STACK_SIZE
	.align		4
.L_8:
        /*0030*/ 	.byte	0x04, 0x12
        /*0032*/ 	.short	(.L_10 - .L_9)
	.align		4
.L_9:
        /*0034*/ 	.word	index@(_Z22mergeHistogram64KernelPjS_j)
        /*0038*/ 	.word	0x00000000


	//----- nvinfo : EIATTR_MIN_STACK_SIZE
	.align		4
.L_10:
        /*003c*/ 	.byte	0x04, 0x12
        /*003e*/ 	.short	(.L_12 - .L_11)
	.align		4
.L_11:
        /*0040*/ 	.word	index@(_Z17histogram64KernelPjP5uint4j)
        /*0044*/ 	.word	0x00000000
.L_12:


//--------------------- .nv.compat                --------------------------
	.section	.nv.compat,"",@"SHT_CUDA_COMPAT_INFO"
	.align	4
        /*0000*/ 	.byte	0x02, 0x09, 0x00, 0x00, 0x02, 0x02, 0x01, 0x00, 0x02, 0x05, 0x05, 0x00, 0x03, 0x07, 0x01, 0x01
        /*0010*/ 	.byte	0x02, 0x03, 0x00, 0x00, 0x02, 0x06, 0x01, 0x00, 0x04, 0x0b, 0x08, 0x00, 0x09, 0x00, 0x00, 0x00
        /*0020*/ 	.byte	0x00, 0x00, 0x00, 0x00


//--------------------- .nv.info._Z22mergeHistogram64KernelPjS_j --------------------------
	.section	.nv.info._Z22mergeHistogram64KernelPjS_j,"",@"SHT_CUDA_INFO"
	.sectionflags	@""
	.align	4


	//----- nvinfo : EIATTR_CUDA_API_VERSION
	.align		4
        /*0000*/ 	.byte	0x04, 0x37
        /*0002*/ 	.short	(.L_14 - .L_13)
.L_13:
        /*0004*/ 	.word	0x00000082


	//----- nvinfo : EIATTR_KPARAM_INFO
	.align		4
.L_14:
        /*0008*/ 	.byte	0x04, 0x17
        /*000a*/ 	.short	(.L_16 - .L_15)
.L_15:
        /*000c*/ 	.word	0x00000000
        /*0010*/ 	.short	0x0002
        /*0012*/ 	.short	0x0010
        /*0014*/ 	.byte	0x00, 0xf0, 0x11, 0x00


	//----- nvinfo : EIATTR_KPARAM_INFO
	.align		4
.L_16:
        /*0018*/ 	.byte	0x04, 0x17
        /*001a*/ 	.short	(.L_18 - .L_17)
.L_17:
        /*001c*/ 	.word	0x00000000
        /*0020*/ 	.short	0x0001
        /*0022*/ 	.short	0x0008
        /*0024*/ 	.byte	0x00, 0xf0, 0x21, 0x00


	//----- nvinfo : EIATTR_KPARAM_INFO
	.align		4
.L_18:
        /*0028*/ 	.byte	0x04, 0x17
        /*002a*/ 	.short	(.L_20 - .L_19)
.L_19:
        /*002c*/ 	.word	0x00000000
        /*0030*/ 	.short	0x0000
        /*0032*/ 	.short	0x0000
        /*0034*/ 	.byte	0x00, 0xf0, 0x21, 0x00


	//----- nvinfo : EIATTR_SPARSE_MMA_MASK
	.align		4
.L_20:
        /*0038*/ 	.byte	0x03, 0x50
        /*003a*/ 	.short	0x0000


	//----- nvinfo : EIATTR_MAXREG_COUNT
	.align		4
        /*003c*/ 	.byte	0x03, 0x1b
        /*003e*/ 	.short	0x00ff


	//----- nvinfo : EIATTR_NUM_BARRIERS
	.align		4
        /*0040*/ 	.byte	0x02, 0x4c
        /*0042*/ 	.byte	0x01
	.zero		1


	//----- nvinfo : EIATTR_MERCURY_ISA_VERSION
	.align		4
        /*0044*/ 	.byte	0x03, 0x5f
        /*0046*/ 	.short	0x0101


	//----- nvinfo : EIATTR_COOP_GROUP_MASK_REGIDS
	.align		4
        /*0048*/ 	.byte	0x04, 0x29
        /*004a*/ 	.short	(.L_22 - .L_21)


	//   ....[0]....
.L_21:
        /*004c*/ 	.word	0xffffffff


	//   ....[1]....
        /*0050*/ 	.word	0xffffffff


	//   ....[2]....
        /*0054*/ 	.word	0xffffffff


	//   ....[3]....
        /*0058*/ 	.word	0xffffffff


	//   ....[4]....
        /*005c*/ 	.word	0xffffffff


	//   ....[5]....
        /*0060*/ 	.word	0xffffffff


	//   ....[6]....
        /*0064*/ 	.word	0xffffffff


	//   ....[7]....
        /*0068*/ 	.word	0xffffffff


	//----- nvinfo : EIATTR_COOP_GROUP_INSTR_OFFSETS
	.align		4
.L_22:
        /*006c*/ 	.byte	0x04, 0x28
        /*006e*/ 	.short	(.L_24 - .L_23)


	//   ....[0]....
.L_23:
        /*0070*/ 	.word	0x000004c0


	//   ....[1]....
        /*0074*/ 	.word	0x00000510


	//   ....[2]....
        /*0078*/ 	.word	0x00000570


	//   ....[3]....
        /*007c*/ 	.word	0x000005d0


	//   ....[4]....
        /*0080*/ 	.word	0x00000630


	//   ....[5]....
        /*0084*/ 	.word	0x00000690


	//   ....[6]....
        /*0088*/ 	.word	0x000006f0


	//   ....[7]....
        /*008c*/ 	.word	0x00000750


	//----- nvinfo : EIATTR_VRC_CTA_INIT_COUNT
	.align		4
.L_24:
        /*0090*/ 	.byte	0x02, 0x4a
	.zero		1
	.zero		1


	//----- nvinfo : EIATTR_EXIT_INSTR_OFFSETS
	.align		4
        /*0094*/ 	.byte	0x04, 0x1c
        /*0096*/ 	.short	(.L_26 - .L_25)


	//   ....[0]....
.L_25:
        /*0098*/ 	.word	0x00000760


	//   ....[1]....
        /*009c*/ 	.word	0x00000800


	//----- nvinfo : EIATTR_CRS_STACK_SIZE
	.align		4
.L_26:
        /*00a0*/ 	.byte	0x04, 0x1e
        /*00a2*/ 	.short	(.L_28 - .L_27)
.L_27:
        /*00a4*/ 	.word	0x00000000


	//----- nvinfo : EIATTR_CBANK_PARAM_SIZE
	.align		4
.L_28:
        /*00a8*/ 	.byte	0x03, 0x19
        /*00aa*/ 	.short	0x0014


	//----- nvinfo : EIATTR_PARAM_CBANK
	.align		4
        /*00ac*/ 	.byte	0x04, 0x0a
        /*00ae*/ 	.short	(.L_30 - .L_29)
	.align		4
.L_29:
        /*00b0*/ 	.word	index@(.nv.constant0._Z22mergeHistogram64KernelPjS_j)
        /*00b4*/ 	.short	0x0380
        /*00b6*/ 	.short	0x0014


	//----- nvinfo : EIATTR_SW_WAR
	.align		4
.L_30:
        /*00b8*/ 	.byte	0x04, 0x36
        /*00ba*/ 	.short	(.L_32 - .L_31)
.L_31:
        /*00bc*/ 	.word	0x00000008
.L_32:


//--------------------- .nv.info._Z17histogram64KernelPjP5uint4j --------------------------
	.section	.nv.info._Z17histogram64KernelPjP5uint4j,"",@"SHT_CUDA_INFO"
	.sectionflags	@""
	.align	4


	//----- nvinfo : EIATTR_CUDA_API_VERSION
	.align		4
        /*0000*/ 	.byte	0x04, 0x37
        /*0002*/ 	.short	(.L_34 - .L_33)
.L_33:
        /*0004*/ 	.word	0x00000082


	//----- nvinfo : EIATTR_KPARAM_INFO
	.align		4
.L_34:
        /*0008*/ 	.byte	0x04, 0x17
        /*000a*/ 	.short	(.L_36 - .L_35)
.L_35:
        /*000c*/ 	.word	0x00000000
        /*0010*/ 	.short	0x0002
        /*0012*/ 	.short	0x0010
        /*0014*/ 	.byte	0x00, 0xf0, 0x11, 0x00


	//----- nvinfo : EIATTR_KPARAM_INFO
	.align		4
.L_36:
        /*0018*/ 	.byte	0x04, 0x17
        /*001a*/ 	.short	(.L_38 - .L_37)
.L_37:
        /*001c*/ 	.word	0x00000000
        /*0020*/ 	.short	0x0001
        /*0022*/ 	.short	0x0008
        /*0024*/ 	.byte	0x00, 0xf0, 0x21, 0x00


	//----- nvinfo : EIATTR_KPARAM_INFO
	.align		4
.L_38:
        /*0028*/ 	.byte	0x04, 0x17
        /*002a*/ 	.short	(.L_40 - .L_39)
.L_39:
        /*002c*/ 	.word	0x00000000
        /*0030*/ 	.short	0x0000
        /*0032*/ 	.short	0x0000
        /*0034*/ 	.byte	0x00, 0xf0, 0x21, 0x00


	//----- nvinfo : EIATTR_SPARSE_MMA_MASK
	.align		4
.L_40:
        /*0038*/ 	.byte	0x03, 0x50
        /*003a*/ 	.short	0x0000


	//----- nvinfo : EIATTR_MAXREG_COUNT
	.align		4
        /*003c*/ 	.byte	0x03, 0x1b
        /*003e*/ 	.short	0x00ff


	//----- nvinfo : EIATTR_NUM_BARRIERS
	.align		4
        /*0040*/ 	.byte	0x02, 0x4c
        /*0042*/ 	.byte	0x01
	.zero		1


	//----- nvinfo : EIATTR_MERCURY_ISA_VERSION
	.align		4
        /*0044*/ 	.byte	0x03, 0x5f
        /*0046*/ 	.short	0x0101


	//----- nvinfo : EIATTR_COOP_GROUP_MASK_REGIDS
	.align		4
        /*0048*/ 	.byte	0x04, 0x29
        /*004a*/ 	.short	(.L_42 - .L_41)


	//   ....[0]....
.L_41:
        /*004c*/ 	.word	0xffffffff


	//   ....[1]....
        /*0050*/ 	.word	0xffffffff


	//----- nvinfo : EIATTR_COOP_GROUP_INSTR_OFFSETS
	.align		4
.L_42:
        /*0054*/ 	.byte	0x04, 0x28
        /*0056*/ 	.short	(.L_44 - .L_43)


	//   ....[0]....
.L_43:
        /*0058*/ 	.word	0x000001f0


	//   ....[1]....
        /*005c*/ 	.word	0x000008e0


	//----- nvinfo : EIATTR_VRC_CTA_INIT_COUNT
	.align		4
.L_44:
        /*0060*/ 	.byte	0x02, 0x4a
	.zero		1
	.zero		1


	//----- nvinfo : EIATTR_EXIT_INSTR_OFFSETS
	.align		4
        /*0064*/ 	.byte	0x04, 0x1c
        /*0066*/ 	.short	(.L_46 - .L_45)


	//   ....[0]....
.L_45:
        /*0068*/ 	.word	0x000008f0


	//   ....[1]....
        /*006c*/ 	.word	0x00001220


	//----- nvinfo : EIATTR_CRS_STACK_SIZE
	.align		4
.L_46:
        /*0070*/ 	.byte	0x04, 0x1e
        /*0072*/ 	.short	(.L_48 - .L_47)
.L_47:
        /*0074*/ 	.word	0x00000000


	//----- nvinfo : EIATTR_CBANK_PARAM_SIZE
	.align		4
.L_48:
        /*0078*/ 	.byte	0x03, 0x19
        /*007a*/ 	.short	0x0014


	//----- nvinfo : EIATTR_PARAM_CBANK
	.align		4
        /*007c*/ 	.byte	0x04, 0x0a
        /*007e*/ 	.short	(.L_50 - .L_49)
	.align		4
.L_49:
        /*0080*/ 	.word	index@(.nv.constant0._Z17histogram64KernelPjP5uint4j)
        /*0084*/ 	.short	0x0380
        /*0086*/ 	.short	0x0014


	//----- nvinfo : EIATTR_SW_WAR
	.align		4
.L_50:
        /*0088*/ 	.byte	0x04, 0x36
        /*008a*/ 	.short	(.L_52 - .L_51)
.L_51:
        /*008c*/ 	.word	0x00000008
.L_52:


//--------------------- .nv.callgraph             --------------------------
	.section	.nv.callgraph,"",@"SHT_CUDA_CALLGRAPH"
	.align	4
	.sectionentsize	8
	.align		4
        /*0000*/ 	.word	0x00000000
	.align		4
        /*0004*/ 	.word	0xffffffff
	.align		4
        /*0008*/ 	.word	0x00000000
	.align		4
        /*000c*/ 	.word	0xfffffffe
	.align		4
        /*0010*/ 	.word	0x00000000
	.align		4
        /*0014*/ 	.word	0xfffffffd
	.align		4
        /*0018*/ 	.word	0x00000000
	.align		4
        /*001c*/ 	.word	0xfffffffc


//--------------------- .nv.constant4             --------------------------
	.section	.nv.constant4,"a",@progbits
	.align	8
	.align		8
.nv.constant4:
        /*0000*/ 	.dword	_ZZN79_INTERNAL_57_tmpxft_000036e5_00000000_8_histogram64_compute_75_cpp1_ii_4dcd395a18cooperative_groups4__v17details17_binary_partitionINS1_15coalesced_groupEEES4_RKT_bE8fullMask


//--------------------- .text._Z22mergeHistogram64KernelPjS_j --------------------------
	.section	.text._Z22mergeHistogram64KernelPjS_j,"ax",@progbits
	.align	128
        .global         _Z22mergeHistogram64KernelPjS_j
        .type           _Z22mergeHistogram64KernelPjS_j,@function
        .size           _Z22mergeHistogram64KernelPjS_j,(.L_x_12 - _Z22mergeHistogram64KernelPjS_j)
        .other          _Z22mergeHistogram64KernelPjS_j,@"STO_CUDA_ENTRY STV_DEFAULT"
_Z22mergeHistogram64KernelPjS_j:
.text._Z22mergeHistogram64KernelPjS_j:
[----:B------:R-:W-:Y:S01]  /*0000*/  LDC R1, c[0x0][0x37c] ;  /* 0x0000df00ff017b82 */ /* 0x000fe20000000800 */
[----:B------:R-:W0:Y:S07]  /*0010*/  S2R R0, SR_TID.X ;  /* 0x0000000000007919 */ /* 0x000e2e0000002100 */
[----:B------:R-:W0:Y:S01]  /*0020*/  LDC R5, c[0x0][0x390] ;  /* 0x0000e400ff057b82 */ /* 0x000e220000000800 */
[----:B------:R-:W1:Y:S01]  /*0030*/  LDCU.64 UR6, c[0x0][0x358] ;  /* 0x00006b00ff0677ac */ /* 0x000e620008000a00 */
[----:B------:R-:W-:Y:S01]  /*0040*/  BSSY.RECONVERGENT B0, `(.L_x_0) ;  /* 0x0000040000007945 */ /* 0x000fe20003800200 */
[----:B------:R-:W-:Y:S01]  /*0050*/  IMAD.MOV.U32 R3, RZ, RZ, RZ ;  /* 0x000000ffff037224 */ /* 0x000fe200078e00ff */
[----:B0-----:R-:W-:-:S13]  /*0060*/  ISETP.GE.U32.AND P0, PT, R0, R5, PT ;  /* 0x000000050000720c */ /* 0x001fda0003f06070 */
[----:B-1----:R-:W-:Y:S05]  /*0070*/  @P0 BRA `(.L_x_1) ;  /* 0x0000000000f00947 */ /* 0x002fea0003800000 */
[----:B------:R-:W-:Y:S01]  /*0080*/  ISETP.GE.U32.AND P1, PT, R0, R5, PT ;  /* 0x000000050000720c */ /* 0x000fe20003f26070 */
[----:B------:R-:W0:-:S12]  /*0090*/  S2UR UR4, SR_CTAID.X ;  /* 0x00000000000479c3 */ /* 0x000e180000002500 */
[----:B------:R-:W1:Y:S01]  /*00a0*/  @P1 LDC.64 R6, c[0x0][0x388] ;  /* 0x0000e200ff061b82 */ /* 0x000e620000000a00 */
[----:B0-----:R-:W-:-:S05]  /*00b0*/  LEA R2, R0, UR4, 0x6 ;  /* 0x0000000400027c11 */ /* 0x001fca000f8e30ff */
[----:B-1----:R-:W-:-:S06]  /*00c0*/  @P1 IMAD.WIDE.U32 R6, R2, 0x4, R6 ;  /* 0x0000000402061825 */ /* 0x002fcc00078e0006 */
[----:B------:R-:W2:Y:S01]  /*00d0*/  @P1 LDG.E R6, desc[UR6][R6.64] ;  /* 0x0000000606061981 */ /* 0x000ea2000c1e1900 */
[----:B------:R-:W-:Y:S01]  /*00e0*/  IMAD.MOV.U32 R4, RZ, RZ, R0 ;  /* 0x000000ffff047224 */ /* 0x000fe200078e0000 */
[----:B------:R-:W-:Y:S01]  /*00f0*/  BSSY.RECONVERGENT B1, `(.L_x_2) ;  /* 0x000001e000017945 */ /* 0x000fe20003800200 */
[----:B------:R-:W-:Y:S02]  /*0100*/  @P1 VIADD R2, R2, 0x4000 ;  /* 0x0000400002021836 */ /* 0x000fe40000000000 */
[----:B------:R-:W-:-:S05]  /*0110*/  @P1 VIADD R4, R4, 0x100 ;  /* 0x0000010004041836 */ /* 0x000fca0000000000 */
[CC--:B------:R-:W-:Y:S02]  /*0120*/  ISETP.GE.U32.AND P0, PT, R4.reuse, R5.reuse, PT ;  /* 0x000000050400720c */ /* 0x0c0fe40003f06070 */
[----:B------:R-:W-:-:S04]  /*0130*/  IADD3 R3, PT, PT, -R4, R5, RZ ;  /* 0x0000000504037210 */ /* 0x000fc80007ffe1ff */
[----:B------:R-:W-:Y:S01]  /*0140*/  ISETP.LE.U32.OR P2, PT, R3, 0x300, P0 ;  /* 0x000003000300780c */ /* 0x000fe20000743470 */
[----:B------:R-:W-:Y:S01]  /*0150*/  IMAD.MOV.U32 R3, RZ, RZ, RZ ;  /* 0x000000ffff037224 */ /* 0x000fe200078e00ff */
[----:B------:R-:W-:-:S03]  /*0160*/  PLOP3.LUT P0, PT, P1, PT, PT, 0x8, 0x80 ;  /* 0x000000000080781c */ /* 0x000fc60000f0e170 */
[----:B--2---:R-:W-:-:S08]  /*0170*/  @P1 IMAD.IADD R3, R3, 0x1, R6 ;  /* 0x0000000103031824 */ /* 0x004fd000078e0206 */
[----:B------:R-:W-:Y:S05]  /*0180*/  @P2 BRA `(.L_x_3) ;  /* 0x0000000000502947 */ /* 0x000fea0003800000 */
[----:B------:R-:W0:Y:S01]  /*0190*/  LDC.64 R6, c[0x0][0x388] ;  /* 0x0000e200ff067b82 */ /* 0x000e220000000a00 */
[----:B------:R-:W-:Y:S02]  /*01a0*/  PLOP3.LUT P0, PT, PT, PT, PT, 0x8, 0x80 ;  /* 0x000000000080781c */ /* 0x000fe40003f0e170 */
[----:B------:R-:W-:-:S11]  /*01b0*/  IADD3 R17, PT, PT, R5, -0x300, RZ ;  /* 0xfffffd0005117810 */ /* 0x000fd60007ffe0ff */
.L_x_4:
[C---:B------:R-:W-:Y:S02]  /*01c0*/  VIADD R11, R2.reuse, 0x4000 ;  /* 0x00004000020b7836 */ /* 0x040fe40000000000 */
[----:B0-----:R-:W-:-:S04]  /*01d0*/  IMAD.WIDE.U32 R8, R2, 0x4, R6 ;  /* 0x0000000402087825 */ /* 0x001fc800078e0006 */
[C---:B------:R-:W-:Y:S02]  /*01e0*/  VIADD R13, R2.reuse, 0x8000 ;  /* 0x00008000020d7836 */ /* 0x040fe40000000000 */
[----:B------:R-:W-:Y:S01]  /*01f0*/  VIADD R15, R2, 0xc000 ;  /* 0x0000c000020f7836 */ /* 0x000fe20000000000 */
[----:B------:R-:W2:Y:S01]  /*0200*/  LDG.E R8, desc[UR6][R8.64] ;  /* 0x0000000608087981 */ /* 0x000ea2000c1e1900 */
[----:B------:R-:W-:-:S04]  /*0210*/  IMAD.WIDE.U32 R10, R11, 0x4, R6 ;  /* 0x000000040b0a7825 */ /* 0x000fc800078e0006 */
[--C-:B------:R-:W-:Y:S02]  /*0220*/  IMAD.WIDE.U32 R12, R13, 0x4, R6.reuse ;  /* 0x000000040d0c7825 */ /* 0x100fe400078e0006 */
[----:B------:R-:W2:Y:S02]  /*0230*/  LDG.E R10, desc[UR6][R10.64] ;  /* 0x000000060a0a7981 */ /* 0x000ea4000c1e1900 */
[----:B------:R-:W-:Y:S02]  /*0240*/  IMAD.WIDE.U32 R14, R15, 0x4, R6 ;  /* 0x000000040f0e7825 */ /* 0x000fe400078e0006 */
[----:B------:R-:W3:Y:S04]  /*0250*/  LDG.E R12, desc[UR6][R12.64] ;  /* 0x000000060c0c7981 */ /* 0x000ee8000c1e1900 */
[----:B------:R-:W3:Y:S01]  /*0260*/  LDG.E R14, desc[UR6][R14.64] ;  /* 0x000000060e0e7981 */ /* 0x000ee2000c1e1900 */
[----:B------:R-:W-:-:S04]  /*0270*/  IADD3 R4, PT, PT, R4, 0x400, RZ ;  /* 0x0000040004047810 */ /* 0x000fc80007ffe0ff */
[----:B------:R-:W-:Y:S01]  /*0280*/  ISETP.GE.U32.AND P1, PT, R4, R17, PT ;  /* 0x000000110400720c */ /* 0x000fe20003f26070 */
[----:B------:R-:W-:Y:S01]  /*0290*/  VIADD R2, R2, 0x10000 ;  /* 0x0001000002027836 */ /* 0x000fe20000000000 */
[----:B--2---:R-:W-:-:S04]  /*02a0*/  IADD3 R3, PT, PT, R10, R8, R3 ;  /* 0x000000080a037210 */ /* 0x004fc80007ffe003 */
[----:B---3--:R-:W-:-:S07]  /*02b0*/  IADD3 R3, PT, PT, R14, R12, R3 ;  /* 0x0000000c0e037210 */ /* 0x008fce0007ffe003 */
[----:B------:R-:W-:Y:S05]  /*02c0*/  @!P1 BRA `(.L_x_4) ;  /* 0xfffffffc00bc9947 */ /* 0x000fea000383ffff */
.L_x_3:
[----:B------:R-:W-:Y:S05]  /*02d0*/  BSYNC.RECONVERGENT B1 ;  /* 0x0000000000017941 */ /* 0x000fea0003800200 */
.L_x_2:
[----:B------:R-:W-:Y:S01]  /*02e0*/  IMAD.IADD R6, R5, 0x1, -R4 ;  /* 0x0000000105067824 */ /* 0x000fe200078e0a04 */
[----:B------:R-:W-:Y:S01]  /*02f0*/  ISETP.GE.U32.AND P1, PT, R4, R5, PT ;  /* 0x000000050400720c */ /* 0x000fe20003f26070 */
[----:B------:R-:W-:Y:S03]  /*0300*/  BSSY.RECONVERGENT B1, `(.L_x_5) ;  /* 0x000000d000017945 */ /* 0x000fe60003800200 */
[----:B------:R-:W-:-:S13]  /*0310*/  ISETP.LE.U32.OR P1, PT, R6, 0x100, P1 ;  /* 0x000001000600780c */ /* 0x000fda0000f23470 */
[----:B------:R-:W-:Y:S05]  /*0320*/  @P1 BRA `(.L_x_6) ;  /* 0x0000000000281947 */ /* 0x000fea0003800000 */
[----:B------:R-:W0:Y:S01]  /*0330*/  LDC.64 R6, c[0x0][0x388] ;  /* 0x0000e200ff067b82 */ /* 0x000e220000000a00 */
[C---:B------:R-:W-:Y:S02]  /*0340*/  VIADD R11, R2.reuse, 0x4000 ;  /* 0x00004000020b7836 */ /* 0x040fe40000000000 */
[----:B0-----:R-:W-:-:S04]  /*0350*/  IMAD.WIDE.U32 R8, R2, 0x4, R6 ;  /* 0x0000000402087825 */ /* 0x001fc800078e0006 */
[----:B------:R-:W-:Y:S02]  /*0360*/  IMAD.WIDE.U32 R6, R11, 0x4, R6 ;  /* 0x000000040b067825 */ /* 0x000fe400078e0006 */
[----:B------:R-:W2:Y:S04]  /*0370*/  LDG.E R8, desc[UR6][R8.64] ;  /* 0x0000000608087981 */ /* 0x000ea8000c1e1900 */
[----:B------:R-:W2:Y:S01]  /*0380*/  LDG.E R6, desc[UR6][R6.64] ;  /* 0x0000000606067981 */ /* 0x000ea2000c1e1900 */
[----:B------:R-:W-:Y:S01]  /*0390*/  PLOP3.LUT P0, PT, PT, PT, PT, 0x8, 0x80 ;  /* 0x000000000080781c */ /* 0x000fe20003f0e170 */
[----:B------:R-:W-:Y:S01]  /*03a0*/  VIADD R2, R2, 0x8000 ;  /* 0x0000800002027836 */ /* 0x000fe20000000000 */
[----:B------:R-:W-:Y:S02]  /*03b0*/  IADD3 R4, PT, PT, R4, 0x200, RZ ;  /* 0x0000020004047810 */ /* 0x000fe40007ffe0ff */
[----:B--2---:R-:W-:-:S09]  /*03c0*/  IADD3 R3, PT, PT, R6, R8, R3 ;  /* 0x0000000806037210 */ /* 0x004fd20007ffe003 */
.L_x_6:
[----:B------:R-:W-:Y:S05]  /*03d0*/  BSYNC.RECONVERGENT B1 ;  /* 0x0000000000017941 */ /* 0x000fea0003800200 */
.L_x_5:
[----:B------:R-:W-:-:S13]  /*03e0*/  ISETP.LT.U32.OR P0, PT, R4, R5, P0 ;  /* 0x000000050400720c */ /* 0x000fda0000701470 */
[----:B------:R-:W-:Y:S05]  /*03f0*/  @!P0 BRA `(.L_x_1) ;  /* 0x0000000000108947 */ /* 0x000fea0003800000 */
[----:B------:R-:W0:Y:S02]  /*0400*/  LDC.64 R4, c[0x0][0x388] ;  /* 0x0000e200ff047b82 */ /* 0x000e240000000a00 */
[----:B0-----:R-:W-:-:S06]  /*0410*/  IMAD.WIDE.U32 R4, R2, 0x4, R4 ;  /* 0x0000000402047825 */ /* 0x001fcc00078e0004 */
[----:B------:R-:W2:Y:S02]  /*0420*/  LDG.E R4, desc[UR6][R4.64] ;  /* 0x0000000604047981 */ /* 0x000ea4000c1e1900 */
[----:B--2---:R-:W-:-:S07]  /*0430*/  IMAD.IADD R3, R3, 0x1, R4 ;  /* 0x0000000103037824 */ /* 0x004fce00078e0204 */
.L_x_1:
[----:B------:R-:W-:Y:S05]  /*0440*/  BSYNC.RECONVERGENT B0 ;  /* 0x0000000000007941 */ /* 0x000fea0003800200 */
.L_x_0:
[----:B------:R-:W0:Y:S01]  /*0450*/  S2UR UR5, SR_CgaCtaId ;  /* 0x00000000000579c3 */ /* 0x000e220000008800 */
[----:B------:R-:W-:Y:S01]  /*0460*/  UMOV UR4, 0x400 ;  /* 0x0000040000047882 */ /* 0x000fe20000000000 */
[C---:B------:R-:W-:Y:S02]  /*0470*/  ISETP.GT.U32.AND P0, PT, R0.reuse, 0x7f, PT ;  /* 0x0000007f0000780c */ /* 0x040fe40003f04070 */
[----:B------:R-:W-:Y:S01]  /*0480*/  ISETP.GT.U32.AND P1, PT, R0, 0x3f, PT ;  /* 0x0000003f0000780c */ /* 0x000fe20003f24070 */
[----:B0-----:R-:W-:-:S06]  /*0490*/  ULEA UR4, UR5, UR4, 0x18 ;  /* 0x0000000405047291 */ /* 0x001fcc000f8ec0ff */
[----:B------:R-:W-:-:S05]  /*04a0*/  LEA R4, R0, UR4, 0x2 ;  /* 0x0000000400047c11 */ /* 0x000fca000f8e10ff */
[----:B------:R-:W-:Y:S01]  /*04b0*/  STS [R4], R3 ;  /* 0x0000000304007388 */ /* 0x000fe20000000800 */
[----:B------:R-:W-:Y:S06]  /*04c0*/  BAR.SYNC.DEFER_BLOCKING 0x0 ;  /* 0x0000000000007b1d */ /* 0x000fec0000010000 */
[----:B------:R-:W-:Y:S04]  /*04d0*/  @!P0 LDS R2, [R4] ;  /* 0x0000000004028984 */ /* 0x000fe80000000800 */
[----:B------:R-:W0:Y:S02]  /*04e0*/  @!P0 LDS R5, [R4+0x200] ;  /* 0x0002000004058984 */ /* 0x000e240000000800 */
[----:B0-----:R-:W-:-:S05]  /*04f0*/  @!P0 IADD3 R5, PT, PT, R2, R5, RZ ;  /* 0x0000000502058210 */ /* 0x001fca0007ffe0ff */
[----:B------:R-:W-:Y:S01]  /*0500*/  @!P0 STS [R4], R5 ;  /* 0x0000000504008388 */ /* 0x000fe20000000800 */
[----:B------:R-:W-:Y:S01]  /*0510*/  BAR.SYNC.DEFER_BLOCKING 0x0 ;  /* 0x0000000000007b1d */ /* 0x000fe20000010000 */
[----:B------:R-:W-:-:S05]  /*0520*/  ISETP.GT.U32.AND P0, PT, R0, 0x1f, PT ;  /* 0x0000001f0000780c */ /* 0x000fca0003f04070 */
[----:B------:R-:W-:Y:S04]  /*0530*/  @!P1 LDS R2, [R4] ;  /* 0x0000000004029984 */ /* 0x000fe80000000800 */
[----:B------:R-:W0:Y:S02]  /*0540*/  @!P1 LDS R7, [R4+0x100] ;  /* 0x0001000004079984 */ /* 0x000e240000000800 */
[----:B0-----:R-:W-:-:S05]  /*0550*/  @!P1 IMAD.IADD R7, R2, 0x1, R7 ;  /* 0x0000000102079824 */ /* 0x001fca00078e0207 */
        /* <DEDUP_REMOVED lines=26> */
[----:B------:R-:W-:-:S05]  /*0700*/  ISETP.NE.AND P1, PT, R0, RZ, PT ;  /* 0x000000ff0000720c */ /* 0x000fca0003f25270 */
[----:B------:R-:W-:Y:S04]  /*0710*/  @!P0 LDS R2, [R4] ;  /* 0x0000000004028984 */ /* 0x000fe80000000800 */
[----:B------:R-:W0:Y:S02]  /*0720*/  @!P0 LDS R5, [R4+0x8] ;  /* 0x0000080004058984 */ /* 0x000e240000000800 */
[----:B0-----:R-:W-:-:S05]  /*0730*/  @!P0 IADD3 R5, PT, PT, R2, R5, RZ ;  /* 0x0000000502058210 */ /* 0x001fca0007ffe0ff */
[----:B------:R0:W-:Y:S01]  /*0740*/  @!P0 STS [R4], R5 ;  /* 0x0000000504008388 */ /* 0x0001e20000000800 */
[----:B------:R-:W-:Y:S06]  /*0750*/  BAR.SYNC.DEFER_BLOCKING 0x0 ;  /* 0x0000000000007b1d */ /* 0x000fec0000010000 */
[----:B------:R-:W-:Y:S05]  /*0760*/  @P1 EXIT ;  /* 0x000000000000194d */ /* 0x000fea0003800000 */
[----:B------:R-:W-:Y:S04]  /*0770*/  LDS R0, [UR4+0x4] ;  /* 0x00000404ff007984 */ /* 0x000fe80008000800 */
[----:B------:R-:W0:Y:S01]  /*0780*/  LDS R3, [R4] ;  /* 0x0000000004037984 */ /* 0x000e220000000800 */
[----:B------:R-:W1:Y:S01]  /*0790*/  S2R R9, SR_CTAID.X ;  /* 0x0000000000097919 */ /* 0x000e620000002500 */
[----:B0-----:R-:W-:Y:S02]  /*07a0*/  IMAD.IADD R5, R0, 0x1, R3 ;  /* 0x0000000100057824 */ /* 0x001fe400078e0203 */
[----:B------:R-:W1:Y:S03]  /*07b0*/  LDC.64 R2, c[0x0][0x380] ;  /* 0x0000e000ff027b82 */ /* 0x000e660000000a00 */
[----:B------:R-:W-:Y:S04]  /*07c0*/  STS [R4], R5 ;  /* 0x0000000504007388 */ /* 0x000fe80000000800 */
[----:B------:R-:W0:Y:S01]  /*07d0*/  LDS R7, [UR4] ;  /* 0x00000004ff077984 */ /* 0x000e220008000800 */
[----:B-1----:R-:W-:-:S05]  /*07e0*/  IMAD.WIDE.U32 R2, R9, 0x4, R2 ;  /* 0x0000000409027825 */ /* 0x002fca00078e0002 */
[----:B0-----:R-:W-:Y:S01]  /*07f0*/  STG.E desc[UR6][R2.64], R7 ;  /* 0x0000000702007986 */ /* 0x001fe2000c101906 */
[----:B------:R-:W-:Y:S05]  /*0800*/  EXIT ;  /* 0x000000000000794d */ /* 0x000fea0003800000 */
.L_x_7:
[----:B------:R-:W-:-:S00]  /*0810*/  BRA `(.L_x_7) ;  /* 0xfffffffc00fc7947 */ /* 0x000fc0000383ffff */
[----:B------:R-:W-:-:S00]  /*0820*/  NOP ;  /* 0x0000000000007918 */ /* 0x000fc00000000000 */
        /* <DEDUP_REMOVED lines=13> */
.L_x_12:


//--------------------- .text._Z17histogram64KernelPjP5uint4j --------------------------
	.section	.text._Z17histogram64KernelPjP5uint4j,"ax",@progbits
	.align	128
        .global         _Z17histogram64KernelPjP5uint4j
        .type           _Z17histogram64KernelPjP5uint4j,@function
        .size           _Z17histogram64KernelPjP5uint4j,(.L_x_13 - _Z17histogram64KernelPjP5uint4j)
        .other          _Z17histogram64KernelPjP5uint4j,@"STO_CUDA_ENTRY STV_DEFAULT"
_Z17histogram64KernelPjP5uint4j:
.text._Z17histogram64KernelPjP5uint4j:
[----:B------:R-:W-:Y:S08]  /*0000*/  LDC R1, c[0x0][0x37c] ;  /* 0x0000df00ff017b82 */ /* 0x000ff00000000800 */
[----:B------:R-:W0:Y:S01]  /*0010*/  S2UR UR5, SR_CgaCtaId ;  /* 0x00000000000579c3 */ /* 0x000e220000008800 */
[----:B------:R-:W1:Y:S01]  /*0020*/  S2R R0, SR_TID.X ;  /* 0x0000000000007919 */ /* 0x000e620000002100 */
[----:B------:R-:W2:Y:S01]  /*0030*/  LDCU UR8, c[0x0][0x360] ;  /* 0x00006c00ff0877ac */ /* 0x000ea20008000800 */
[----:B------:R-:W-:Y:S01]  /*0040*/  BSSY.RECONVERGENT B0, `(.L_x_8) ;  /* 0x0000089000007945 */ /* 0x000fe20003800200 */
[----:B------:R-:W2:Y:S01]  /*0050*/  S2R R3, SR_CTAID.X ;  /* 0x0000000000037919 */ /* 0x000ea20000002500 */
[----:B------:R-:W-:Y:S01]  /*0060*/  UMOV UR4, 0x400 ;  /* 0x0000040000047882 */ /* 0x000fe20000000000 */
[----:B------:R-:W3:Y:S01]  /*0070*/  LDCU.64 UR6, c[0x0][0x358] ;  /* 0x00006b00ff0677ac */ /* 0x000ee20008000a00 */
[----:B0-----:R-:W-:Y:S01]  /*0080*/  ULEA UR4, UR5, UR4, 0x18 ;  /* 0x0000000405047291 */ /* 0x001fe2000f8ec0ff */
[----:B------:R-:W0:Y:S01]  /*0090*/  LDCU UR5, c[0x0][0x390] ;  /* 0x00007200ff0577ac */ /* 0x000e220008000800 */
[C---:B-1----:R-:W-:Y:S01]  /*00a0*/  IMAD.SHL.U32 R2, R0.reuse, 0x4, RZ ;  /* 0x0000000400027824 */ /* 0x042fe200078e00ff */
[----:B------:R-:W-:Y:S01]  /*00b0*/  ISETP.GT.U32.AND P0, PT, R0, 0x3f, PT ;  /* 0x0000003f0000780c */ /* 0x000fe20003f04070 */
[----:B--2---:R-:W-:-:S05]  /*00c0*/  IMAD R13, R3, UR8, R0 ;  /* 0x00000008030d7c24 */ /* 0x004fca000f8e0200 */
[----:B------:R1:W-:Y:S01]  /*00d0*/  STS [R2+UR4], RZ ;  /* 0x000000ff02007988 */ /* 0x0003e20008000804 */
[----:B------:R-:W-:-:S03]  /*00e0*/  LOP3.LUT R5, R2, 0x3c, RZ, 0xc0, !PT ;  /* 0x0000003c02057812 */ /* 0x000fc600078ec0ff */
[----:B------:R1:W-:Y:S01]  /*00f0*/  STS [R2+UR4+0x100], RZ ;  /* 0x000100ff02007988 */ /* 0x0003e20008000804 */
[----:B0-----:R-:W-:-:S03]  /*0100*/  ISETP.GE.U32.AND P1, PT, R13, UR5, PT ;  /* 0x000000050d007c0c */ /* 0x001fc6000bf26070 */
[----:B------:R1:W-:Y:S04]  /*0110*/  STS [R2+UR4+0x200], RZ ;  /* 0x000200ff02007988 */ /* 0x0003e80008000804 */
        /* <DEDUP_REMOVED lines=12> */
[----:B------:R1:W-:Y:S01]  /*01e0*/  STS [R2+UR4+0xf00], RZ ;  /* 0x000f00ff02007988 */ /* 0x0003e20008000804 */
[----:B------:R-:W-:Y:S06]  /*01f0*/  BAR.SYNC.DEFER_BLOCKING 0x0 ;  /* 0x0000000000007b1d */ /* 0x000fec0000010000 */
[----:B---3--:R-:W-:Y:S05]  /*0200*/  @P1 BRA `(.L_x_9) ;  /* 0x0000000400b01947 */ /* 0x008fea0003800000 */
[----:B------:R-:W0:Y:S01]  /*0210*/  LDC R4, c[0x0][0x370] ;  /* 0x0000dc00ff047b82 */ /* 0x000e220000000800 */
[--C-:B-1----:R-:W-:Y:S02]  /*0220*/  SHF.R.U32.HI R2, RZ, 0x4, R0.reuse ;  /* 0x00000004ff027819 */ /* 0x102fe40000011600 */
[----:B------:R-:W-:Y:S02]  /*0230*/  LOP3.LUT R9, R5, 0xffffffc0, R0, 0xf8, !PT ;  /* 0xffffffc005097812 */ /* 0x000fe400078ef800 */
[----:B------:R-:W-:-:S03]  /*0240*/  SGXT.U32 R2, R2, 0x2 ;  /* 0x000000020202781a */ /* 0x000fc60000000000 */
[----:B------:R-:W1:Y:S01]  /*0250*/  LDC.64 R6, c[0x0][0x388] ;  /* 0x0000e200ff067b82 */ /* 0x000e620000000a00 */
[----:B------:R-:W-:Y:S01]  /*0260*/  LOP3.LUT R2, R9, R2, RZ, 0xfc, !PT ;  /* 0x0000000209027212 */ /* 0x000fe200078efcff */
[----:B0-----:R-:W-:-:S07]  /*0270*/  IMAD R4, R4, UR8, RZ ;  /* 0x0000000804047c24 */ /* 0x001fce000f8e02ff */
.L_x_10:
[----:B01----:R-:W-:-:S06]  /*0280*/  IMAD.WIDE.U32 R8, R13, 0x10, R6 ;  /* 0x000000100d087825 */ /* 0x003fcc00078e0006 */
[----:B------:R-:W2:Y:S01]  /*0290*/  LDG.E.128 R8, desc[UR6][R8.64] ;  /* 0x0000000608087981 */ /* 0x000ea2000c1e1d00 */
[----:B------:R-:W-:-:S05]  /*02a0*/  IMAD.IADD R13, R4, 0x1, R13 ;  /* 0x00000001040d7824 */ /* 0x000fca00078e020d */
[----:B------:R-:W-:Y:S01]  /*02b0*/  ISETP.GE.U32.AND P1, PT, R13, UR5, PT ;  /* 0x000000050d007c0c */ /* 0x000fe2000bf26070 */
[----:B--2---:R-:W-:Y:S01]  /*02c0*/  IMAD.SHL.U32 R12, R8, 0x10, RZ ;  /* 0x00000010080c7824 */ /* 0x004fe200078e00ff */
[--C-:B------:R-:W-:Y:S02]  /*02d0*/  SHF.R.U32.HI R14, RZ, 0x4, R8.reuse ;  /* 0x00000004ff0e7819 */ /* 0x100fe40000011608 */
[----:B------:R-:W-:Y:S02]  /*02e0*/  SHF.R.U32.HI R16, RZ, 0xc, R8 ;  /* 0x0000000cff107819 */ /* 0x000fe40000011608 */
[----:B------:R-:W-:Y:S02]  /*02f0*/  LOP3.LUT R15, R12, 0xfc0, RZ, 0xc0, !PT ;  /* 0x00000fc00c0f7812 */ /* 0x000fe400078ec0ff */
[----:B------:R-:W-:Y:S02]  /*0300*/  LOP3.LUT R17, R14, 0xfc0, RZ, 0xc0, !PT ;  /* 0x00000fc00e117812 */ /* 0x000fe400078ec0ff */
[----:B------:R-:W-:-:S02]  /*0310*/  IADD3 R15, PT, PT, R15, UR4, R2 ;  /* 0x000000040f0f7c10 */ /* 0x000fc4000fffe002 */
[----:B------:R-:W-:Y:S02]  /*0320*/  IADD3 R17, PT, PT, R17, UR4, R2 ;  /* 0x0000000411117c10 */ /* 0x000fe4000fffe002 */
[----:B------:R-:W-:Y:S01]  /*0330*/  LOP3.LUT R19, R16, 0xfc0, RZ, 0xc0, !PT ;  /* 0x00000fc010137812 */ /* 0x000fe200078ec0ff */
[----:B------:R-:W0:Y:S01]  /*0340*/  LDS.U8 R12, [R15] ;  /* 0x000000000f0c7984 */ /* 0x000e220000000000 */
[----:B------:R-:W-:Y:S02]  /*0350*/  SHF.R.U32.HI R8, RZ, 0x14, R8 ;  /* 0x00000014ff087819 */ /* 0x000fe40000011608 */
[----:B------:R-:W-:Y:S02]  /*0360*/  IADD3 R19, PT, PT, R19, UR4, R2 ;  /* 0x0000000413137c10 */ /* 0x000fe4000fffe002 */
[----:B------:R-:W-:-:S04]  /*0370*/  LOP3.LUT R21, R8, 0xfc0, RZ, 0xc0, !PT ;  /* 0x00000fc008157812 */ /* 0x000fc800078ec0ff */
[----:B------:R-:W-:Y:S01]  /*0380*/  IADD3 R21, PT, PT, R21, UR4, R2 ;  /* 0x0000000415157c10 */ /* 0x000fe2000fffe002 */
[----:B0-----:R-:W-:-:S05]  /*0390*/  VIADD R12, R12, 0x1 ;  /* 0x000000010c0c7836 */ /* 0x001fca0000000000 */
[----:B------:R0:W-:Y:S04]  /*03a0*/  STS.U8 [R15], R12 ;  /* 0x0000000c0f007388 */ /* 0x0001e80000000000 */
[----:B------:R-:W1:Y:S01]  /*03b0*/  LDS.U8 R14, [R17] ;  /* 0x00000000110e7984 */ /* 0x000e620000000000 */
[----:B0-----:R-:W-:-:S05]  /*03c0*/  IMAD.SHL.U32 R12, R9, 0x10, RZ ;  /* 0x00000010090c7824 */ /* 0x001fca00078e00ff */
[----:B------:R-:W-:-:S04]  /*03d0*/  LOP3.LUT R15, R12, 0xfc0, RZ, 0xc0, !PT ;  /* 0x00000fc00c0f7812 */ /* 0x000fc800078ec0ff */
[----:B------:R-:W-:Y:S01]  /*03e0*/  IADD3 R15, PT, PT, R15, UR4, R2 ;  /* 0x000000040f0f7c10 */ /* 0x000fe2000fffe002 */
[----:B-1----:R-:W-:-:S05]  /*03f0*/  VIADD R14, R14, 0x1 ;  /* 0x000000010e0e7836 */ /* 0x002fca0000000000 */
[----:B------:R0:W-:Y:S04]  /*0400*/  STS.U8 [R17], R14 ;  /* 0x0000000e11007388 */ /* 0x0001e80000000000 */
[----:B------:R-:W1:Y:S01]  /*0410*/  LDS.U8 R16, [R19] ;  /* 0x0000000013107984 */ /* 0x000e620000000000 */
[----:B0-----:R-:W-:-:S04]  /*0420*/  SHF.R.U32.HI R14, RZ, 0x4, R9 ;  /* 0x00000004ff0e7819 */ /* 0x001fc80000011609 */
[----:B------:R-:W-:-:S04]  /*0430*/  LOP3.LUT R17, R14, 0xfc0, RZ, 0xc0, !PT ;  /* 0x00000fc00e117812 */ /* 0x000fc800078ec0ff */
[----:B------:R-:W-:Y:S01]  /*0440*/  IADD3 R17, PT, PT, R17, UR4, R2 ;  /* 0x0000000411117c10 */ /* 0x000fe2000fffe002 */
[----:B-1----:R-:W-:-:S05]  /*0450*/  VIADD R16, R16, 0x1 ;  /* 0x0000000110107836 */ /* 0x002fca0000000000 */
[----:B------:R0:W-:Y:S04]  /*0460*/  STS.U8 [R19], R16 ;  /* 0x0000001013007388 */ /* 0x0001e80000000000 */
[----:B------:R-:W1:Y:S01]  /*0470*/  LDS.U8 R8, [R21] ;  /* 0x0000000015087984 */ /* 0x000e620000000000 */
[--C-:B0-----:R-:W-:Y:S02]  /*0480*/  SHF.R.U32.HI R16, RZ, 0xc, R9.reuse ;  /* 0x0000000cff107819 */ /* 0x101fe40000011609 */
[----:B------:R-:W-:Y:S02]  /*0490*/  SHF.R.U32.HI R9, RZ, 0x14, R9 ;  /* 0x00000014ff097819 */ /* 0x000fe40000011609 */
[----:B------:R-:W-:Y:S02]  /*04a0*/  LOP3.LUT R19, R16, 0xfc0, RZ, 0xc0, !PT ;  /* 0x00000fc010137812 */ /* 0x000fe400078ec0ff */
[----:B------:R-:W-:-:S02]  /*04b0*/  LOP3.LUT R9, R9, 0xfc0, RZ, 0xc0, !PT ;  /* 0x00000fc009097812 */ /* 0x000fc400078ec0ff */
[--C-:B------:R-:W-:Y:S02]  /*04c0*/  IADD3 R19, PT, PT, R19, UR4, R2.reuse ;  /* 0x0000000413137c10 */ /* 0x100fe4000fffe002 */
[----:B------:R-:W-:Y:S02]  /*04d0*/  IADD3 R9, PT, PT, R9, UR4, R2 ;  /* 0x0000000409097c10 */ /* 0x000fe4000fffe002 */
[----:B------:R-:W-:Y:S01]  /*04e0*/  SHF.R.U32.HI R16, RZ, 0x4, R10 ;  /* 0x00000004ff107819 */ /* 0x000fe2000001160a */
[----:B-1----:R-:W-:-:S05]  /*04f0*/  VIADD R8, R8, 0x1 ;  /* 0x0000000108087836 */ /* 0x002fca0000000000 */
[----:B------:R-:W-:Y:S04]  /*0500*/  STS.U8 [R21], R8 ;  /* 0x0000000815007388 */ /* 0x000fe80000000000 */
[----:B------:R-:W0:Y:S02]  /*0510*/  LDS.U8 R12, [R15] ;  /* 0x000000000f0c7984 */ /* 0x000e240000000000 */
        /* <DEDUP_REMOVED lines=9> */
[----:B0-----:R-:W-:Y:S02]  /*05b0*/  LOP3.LUT R17, R16, 0xfc0, RZ, 0xc0, !PT ;  /* 0x00000fc010117812 */ /* 0x001fe400078ec0ff */
[----:B------:R-:W-:Y:S02]  /*05c0*/  SHF.R.U32.HI R16, RZ, 0xc, R10 ;  /* 0x0000000cff107819 */ /* 0x000fe4000001160a */
[----:B------:R-:W-:Y:S02]  /*05d0*/  IADD3 R17, PT, PT, R17, UR4, R2 ;  /* 0x0000000411117c10 */ /* 0x000fe4000fffe002 */
[----:B------:R-:W-:-:S04]  /*05e0*/  SHF.R.U32.HI R10, RZ, 0x14, R10 ;  /* 0x00000014ff0a7819 */ /* 0x000fc8000001160a */
[----:B------:R-:W-:-:S04]  /*05f0*/  LOP3.LUT R21, R10, 0xfc0, RZ, 0xc0, !PT ;  /* 0x00000fc00a157812 */ /* 0x000fc800078ec0ff */
[----:B------:R-:W-:Y:S01]  /*0600*/  IADD3 R21, PT, PT, R21, UR4, R2 ;  /* 0x0000000415157c10 */ /* 0x000fe2000fffe002 */
[----:B-1----:R-:W-:-:S05]  /*0610*/  VIADD R8, R8, 0x1 ;  /* 0x0000000108087836 */ /* 0x002fca0000000000 */
[----:B------:R0:W-:Y:S04]  /*0620*/  STS.U8 [R19], R8 ;  /* 0x0000000813007388 */ /* 0x0001e80000000000 */
[----:B------:R-:W1:Y:S01]  /*0630*/  LDS.U8 R12, [R9] ;  /* 0x00000000090c7984 */ /* 0x000e620000000000 */
[----:B0-----:R-:W-:-:S04]  /*0640*/  LOP3.LUT R19, R16, 0xfc0, RZ, 0xc0, !PT ;  /* 0x00000fc010137812 */ /* 0x001fc800078ec0ff */
[----:B------:R-:W-:Y:S01]  /*0650*/  IADD3 R19, PT, PT, R19, UR4, R2 ;  /* 0x0000000413137c10 */ /* 0x000fe2000fffe002 */
[----:B-1----:R-:W-:-:S05]  /*0660*/  VIADD R12, R12, 0x1 ;  /* 0x000000010c0c7836 */ /* 0x002fca0000000000 */
[----:B------:R0:W-:Y:S04]  /*0670*/  STS.U8 [R9], R12 ;  /* 0x0000000c09007388 */ /* 0x0001e80000000000 */
[----:B------:R-:W1:Y:S01]  /*0680*/  LDS.U8 R14, [R15] ;  /* 0x000000000f0e7984 */ /* 0x000e620000000000 */
[----:B0-----:R-:W-:Y:S02]  /*0690*/  IMAD.SHL.U32 R12, R11, 0x10, RZ ;  /* 0x000000100b0c7824 */ /* 0x001fe400078e00ff */
[----:B-1----:R-:W-:-:S05]  /*06a0*/  VIADD R14, R14, 0x1 ;  /* 0x000000010e0e7836 */ /* 0x002fca0000000000 */
[----:B------:R0:W-:Y:S04]  /*06b0*/  STS.U8 [R15], R14 ;  /* 0x0000000e0f007388 */ /* 0x0001e80000000000 */
[----:B------:R-:W1:Y:S01]  /*06c0*/  LDS.U8 R8, [R17] ;  /* 0x0000000011087984 */ /* 0x000e620000000000 */
[----:B0-----:R-:W-:Y:S02]  /*06d0*/  LOP3.LUT R15, R12, 0xfc0, RZ, 0xc0, !PT ;  /* 0x00000fc00c0f7812 */ /* 0x001fe400078ec0ff */
[----:B------:R-:W-:Y:S02]  /*06e0*/  SHF.R.U32.HI R14, RZ, 0xc, R11 ;  /* 0x0000000cff0e7819 */ /* 0x000fe4000001160b */
[----:B------:R-:W-:Y:S01]  /*06f0*/  IADD3 R15, PT, PT, R15, UR4, R2 ;  /* 0x000000040f0f7c10 */ /* 0x000fe2000fffe002 */
[----:B-1----:R-:W-:-:S05]  /*0700*/  VIADD R8, R8, 0x1 ;  /* 0x0000000108087836 */ /* 0x002fca0000000000 */
[----:B------:R0:W-:Y:S04]  /*0710*/  STS.U8 [R17], R8 ;  /* 0x0000000811007388 */ /* 0x0001e80000000000 */
[----:B------:R-:W1:Y:S01]  /*0720*/  LDS.U8 R9, [R19] ;  /* 0x0000000013097984 */ /* 0x000e620000000000 */
[----:B0-----:R-:W-:-:S04]  /*0730*/  LOP3.LUT R17, R14, 0xfc0, RZ, 0xc0, !PT ;  /* 0x00000fc00e117812 */ /* 0x001fc800078ec0ff */
[----:B------:R-:W-:Y:S01]  /*0740*/  IADD3 R17, PT, PT, R17, UR4, R2 ;  /* 0x0000000411117c10 */ /* 0x000fe2000fffe002 */
[----:B-1----:R-:W-:-:S05]  /*0750*/  VIADD R10, R9, 0x1 ;  /* 0x00000001090a7836 */ /* 0x002fca0000000000 */
[----:B------:R-:W-:Y:S04]  /*0760*/  STS.U8 [R19], R10 ;  /* 0x0000000a13007388 */ /* 0x000fe80000000000 */
[----:B------:R-:W0:Y:S02]  /*0770*/  LDS.U8 R9, [R21] ;  /* 0x0000000015097984 */ /* 0x000e240000000000 */
[----:B0-----:R-:W-:Y:S01]  /*0780*/  VIADD R12, R9, 0x1 ;  /* 0x00000001090c7836 */ /* 0x001fe20000000000 */
[--C-:B------:R-:W-:Y:S02]  /*0790*/  SHF.R.U32.HI R9, RZ, 0x4, R11.reuse ;  /* 0x00000004ff097819 */ /* 0x100fe4000001160b */
[----:B------:R-:W-:Y:S02]  /*07a0*/  SHF.R.U32.HI R11, RZ, 0x14, R11 ;  /* 0x00000014ff0b7819 */ /* 0x000fe4000001160b */
[----:B------:R-:W-:Y:S01]  /*07b0*/  STS.U8 [R21], R12 ;  /* 0x0000000c15007388 */ /* 0x000fe20000000000 */
[----:B------:R-:W-:-:S02]  /*07c0*/  LOP3.LUT R9, R9, 0xfc0, RZ, 0xc0, !PT ;  /* 0x00000fc009097812 */ /* 0x000fc400078ec0ff */
[----:B------:R-:W-:Y:S01]  /*07d0*/  LOP3.LUT R11, R11, 0xfc0, RZ, 0xc0, !PT ;  /* 0x00000fc00b0b7812 */ /* 0x000fe200078ec0ff */
[----:B------:R-:W0:Y:S01]  /*07e0*/  LDS.U8 R8, [R15] ;  /* 0x000000000f087984 */ /* 0x000e220000000000 */
[--C-:B------:R-:W-:Y:S02]  /*07f0*/  IADD3 R9, PT, PT, R9, UR4, R2.reuse ;  /* 0x0000000409097c10 */ /* 0x100fe4000fffe002 */
[----:B------:R-:W-:Y:S01]  /*0800*/  IADD3 R11, PT, PT, R11, UR4, R2 ;  /* 0x000000040b0b7c10 */ /* 0x000fe2000fffe002 */
[----:B0-----:R-:W-:-:S05]  /*0810*/  VIADD R8, R8, 0x1 ;  /* 0x0000000108087836 */ /* 0x001fca0000000000 */
[----:B------:R-:W-:Y:S04]  /*0820*/  STS.U8 [R15], R8 ;  /* 0x000000080f007388 */ /* 0x000fe80000000000 */
[----:B------:R-:W0:Y:S02]  /*0830*/  LDS.U8 R10, [R9] ;  /* 0x00000000090a7984 */ /* 0x000e240000000000 */
[----:B0-----:R-:W-:-:S05]  /*0840*/  VIADD R10, R10, 0x1 ;  /* 0x000000010a0a7836 */ /* 0x001fca0000000000 */
[----:B------:R-:W-:Y:S04]  /*0850*/  STS.U8 [R9], R10 ;  /* 0x0000000a09007388 */ /* 0x000fe80000000000 */
[----:B------:R-:W0:Y:S02]  /*0860*/  LDS.U8 R12, [R17] ;  /* 0x00000000110c7984 */ /* 0x000e240000000000 */
[----:B0-----:R-:W-:-:S05]  /*0870*/  VIADD R12, R12, 0x1 ;  /* 0x000000010c0c7836 */ /* 0x001fca0000000000 */
[----:B------:R-:W-:Y:S04]  /*0880*/  STS.U8 [R17], R12 ;  /* 0x0000000c11007388 */ /* 0x000fe80000000000 */
[----:B------:R-:W0:Y:S02]  /*0890*/  LDS.U8 R8, [R11] ;  /* 0x000000000b087984 */ /* 0x000e240000000000 */
[----:B0-----:R-:W-:-:S05]  /*08a0*/  VIADD R8, R8, 0x1 ;  /* 0x0000000108087836 */ /* 0x001fca0000000000 */
[----:B------:R0:W-:Y:S01]  /*08b0*/  STS.U8 [R11], R8 ;  /* 0x000000080b007388 */ /* 0x0001e20000000000 */
[----:B------:R-:W-:Y:S05]  /*08c0*/  @!P1 BRA `(.L_x_10) ;  /* 0xfffffff8006c9947 */ /* 0x000fea000383ffff */
.L_x_9:
[----:B------:R-:W-:Y:S05]  /*08d0*/  BSYNC.RECONVERGENT B0 ;  /* 0x0000000000007941 */ /* 0x000fea0003800200 */
.L_x_8:
[----:B------:R-:W-:Y:S06]  /*08e0*/  BAR.SYNC.DEFER_BLOCKING 0x0 ;  /* 0x0000000000007b1d */ /* 0x000fec0000010000 */
[----:B------:R-:W-:Y:S05]  /*08f0*/  @P0 EXIT ;  /* 0x000000000000094d */ /* 0x000fea0003800000 */
[----:B-1----:R-:W-:Y:S02]  /*0900*/  IMAD R2, R0, 0x40, R5 ;  /* 0x0000004000027824 */ /* 0x002fe400078e0205 */
[C---:B------:R-:W-:Y:S02]  /*0910*/  VIADD R4, R5.reuse, 0x4 ;  /* 0x0000000405047836 */ /* 0x040fe40000000000 */
[C---:B0-----:R-:W-:Y:S01]  /*0920*/  VIADD R8, R5.reuse, 0x8 ;  /* 0x0000000805087836 */ /* 0x041fe20000000000 */
[----:B------:R-:W-:Y:S01]  /*0930*/  LDS.U8 R6, [R2+UR4] ;  /* 0x0000000402067984 */ /* 0x000fe20008000000 */
[C---:B------:R-:W-:Y:S01]  /*0940*/  VIADD R10, R5.reuse, 0xc ;  /* 0x0000000c050a7836 */ /* 0x040fe20000000000 */
[----:B------:R-:W-:Y:S01]  /*0950*/  LOP3.LUT R9, R4, 0x3c, RZ, 0xc0, !PT ;  /* 0x0000003c04097812 */ /* 0x000fe200078ec0ff */
[----:B------:R-:W-:Y:S01]  /*0960*/  VIADD R23, R5, 0x18 ;  /* 0x0000001805177836 */ /* 0x000fe20000000000 */
[----:B------:R-:W-:Y:S01]  /*0970*/  LDS.U8 R7, [R2+UR4+0x1] ;  /* 0x0000010402077984 */ /* 0x000fe20008000000 */
[----:B------:R-:W-:Y:S01]  /*0980*/  LOP3.LUT R13, R8, 0x3c, RZ, 0xc0, !PT ;  /* 0x0000003c080d7812 */ /* 0x000fe200078ec0ff */
[----:B------:R-:W-:Y:S01]  /*0990*/  IMAD R3, R3, 0x40, R0 ;  /* 0x0000004003037824 */ /* 0x000fe200078e0200 */
[----:B------:R-:W-:Y:S01]  /*09a0*/  LOP3.LUT R19, R10, 0x3c, RZ, 0xc0, !PT ;  /* 0x0000003c0a137812 */ /* 0x000fe200078ec0ff */
[----:B------:R-:W0:Y:S01]  /*09b0*/  LDS.U8 R11, [R2+UR4+0x2] ;  /* 0x00000204020b7984 */ /* 0x000e220008000000 */
[----:B------:R-:W-:-:S02]  /*09c0*/  IMAD R16, R0, 0x40, R9 ;  /* 0x0000004000107824 */ /* 0x000fc400078e0209 */
[C---:B------:R-:W-:Y:S01]  /*09d0*/  IMAD R18, R0.reuse, 0x40, R13 ;  /* 0x0000004000127824 */ /* 0x040fe200078e020d */
[----:B------:R1:W-:Y:S01]  /*09e0*/  LDS.U8 R9, [R2+UR4+0x3] ;  /* 0x0000030402097984 */ /* 0x0003e20008000000 */
[----:B------:R-:W-:-:S03]  /*09f0*/  IMAD R19, R0, 0x40, R19 ;  /* 0x0000004000137824 */ /* 0x000fc600078e0213 */
[----:B------:R-:W2:Y:S04]  /*0a00*/  LDS.U8 R4, [R16+UR4] ;  /* 0x0000000410047984 */ /* 0x000ea80008000000 */
[----:B------:R-:W-:Y:S01]  /*0a10*/  LDS.U8 R12, [R16+UR4+0x1] ;  /* 0x00000104100c7984 */ /* 0x000fe20008000000 */
[----:B-1----:R-:W-:-:S03]  /*0a20*/  VIADD R2, R5, 0x10 ;  /* 0x0000001005027836 */ /* 0x002fc60000000000 */
[----:B------:R-:W1:Y:S04]  /*0a30*/  LDS.U8 R17, [R16+UR4+0x2] ;  /* 0x0000020410117984 */ /* 0x000e680008000000 */
[----:B------:R3:W-:Y:S04]  /*0a40*/  LDS.U8 R8, [R16+UR4+0x3] ;  /* 0x0000030410087984 */ /* 0x0007e80008000000 */
[----:B------:R-:W4:Y:S04]  /*0a50*/  LDS.U8 R13, [R18+UR4] ;  /* 0x00000004120d7984 */ /* 0x000f280008000000 */
[----:B------:R-:W-:Y:S01]  /*0a60*/  LDS.U8 R15, [R18+UR4+0x1] ;  /* 0x00000104120f7984 */ /* 0x000fe20008000000 */
[----:B---3--:R-:W-:-:S03]  /*0a70*/  VIADD R16, R5, 0x14 ;  /* 0x0000001405107836 */ /* 0x008fc60000000000 */
[----:B------:R-:W3:Y:S02]  /*0a80*/  LDS.U8 R10, [R18+UR4+0x2] ;  /* 0x00000204120a7984 */ /* 0x000ee40008000000 */
[----:B------:R-:W-:-:S05]  /*0a90*/  LOP3.LUT R21, R16, 0x3c, RZ, 0xc0, !PT ;  /* 0x0000003c10157812 */ /* 0x000fca00078ec0ff */
[----:B------:R-:W-:Y:S01]  /*0aa0*/  IMAD R22, R0, 0x40, R21 ;  /* 0x0000004000167824 */ /* 0x000fe200078e0215 */
[----:B0-----:R-:W-:Y:S02]  /*0ab0*/  IADD3 R14, PT, PT, R11, R6, R7 ;  /* 0x000000060b0e7210 */ /* 0x001fe40007ffe007 */
[----:B------:R-:W-:Y:S01]  /*0ac0*/  LOP3.LUT R7, R2, 0x3c, RZ, 0xc0, !PT ;  /* 0x0000003c02077812 */ /* 0x000fe200078ec0ff */
[----:B------:R-:W-:Y:S04]  /*0ad0*/  LDS.U8 R6, [R18+UR4+0x3] ;  /* 0x0000030412067984 */ /* 0x000fe80008000000 */
[----:B------:R-:W0:Y:S01]  /*0ae0*/  LDS.U8 R11, [R19+UR4] ;  /* 0x00000004130b7984 */ /* 0x000e220008000000 */
[----:B------:R-:W-:Y:S01]  /*0af0*/  IMAD R26, R0, 0x40, R7 ;  /* 0x00000040001a7824 */ /* 0x000fe200078e0207 */
[----:B--2---:R-:W-:-:S02]  /*0b00*/  IADD3 R14, PT, PT, R4, R14, R9 ;  /* 0x0000000e040e7210 */ /* 0x004fc40007ffe009 */
[----:B------:R-:W-:Y:S04]  /*0b10*/  LDS.U8 R2, [R19+UR4+0x1] ;  /* 0x0000010413027984 */ /* 0x000fe80008000000 */
[----:B------:R-:W2:Y:S01]  /*0b20*/  LDS.U8 R7, [R19+UR4+0x2] ;  /* 0x0000020413077984 */ /* 0x000ea20008000000 */
[----:B-1----:R-:W-:Y:S01]  /*0b30*/  IADD3 R20, PT, PT, R17, R14, R12 ;  /* 0x0000000e11147210 */ /* 0x002fe20007ffe00c */
[----:B------:R-:W-:Y:S01]  /*0b40*/  VIADD R14, R5, 0x1c ;  /* 0x0000001c050e7836 */ /* 0x000fe20000000000 */
[----:B------:R-:W-:Y:S01]  /*0b50*/  LOP3.LUT R17, R23, 0x3c, RZ, 0xc0, !PT ;  /* 0x0000003c17117812 */ /* 0x000fe200078ec0ff */
[----:B------:R-:W-:Y:S03]  /*0b60*/  LDS.U8 R4, [R19+UR4+0x3] ;  /* 0x0000030413047984 */ /* 0x000fe60008000000 */
[----:B------:R-:W-:Y:S01]  /*0b70*/  LOP3.LUT R27, R14, 0x3c, RZ, 0xc0, !PT ;  /* 0x0000003c0e1b7812 */ /* 0x000fe200078ec0ff */
[----:B------:R-:W1:Y:S01]  /*0b80*/  LDS.U8 R9, [R26+UR4] ;  /* 0x000000041a097984 */ /* 0x000e620008000000 */
[----:B------:R-:W-:Y:S01]  /*0b90*/  IMAD R24, R0, 0x40, R17 ;  /* 0x0000004000187824 */ /* 0x000fe200078e0211 */
[----:B----4-:R-:W-:-:S02]  /*0ba0*/  IADD3 R25, PT, PT, R13, R20, R8 ;  /* 0x000000140d197210 */ /* 0x010fc40007ffe008 */
[----:B------:R-:W-:Y:S01]  /*0bb0*/  LDS.U8 R16, [R26+UR4+0x1] ;  /* 0x000001041a107984 */ /* 0x000fe20008000000 */
[----:B------:R-:W-:-:S03]  /*0bc0*/  IMAD R20, R0, 0x40, R27 ;  /* 0x0000004000147824 */ /* 0x000fc600078e021b */
[----:B------:R-:W4:Y:S01]  /*0bd0*/  LDS.U8 R21, [R26+UR4+0x2] ;  /* 0x000002041a157984 */ /* 0x000f220008000000 */
[----:B---3--:R-:W-:-:S03]  /*0be0*/  IADD3 R25, PT, PT, R10, R25, R15 ;  /* 0x000000190a197210 */ /* 0x008fc60007ffe00f */
[----:B------:R3:W-:Y:S04]  /*0bf0*/  LDS.U8 R18, [R26+UR4+0x3] ;  /* 0x000003041a127984 */ /* 0x0007e80008000000 */
[----:B------:R-:W5:Y:S04]  /*0c00*/  LDS.U8 R23, [R22+UR4] ;  /* 0x0000000416177984 */ /* 0x000f680008000000 */
[----:B------:R-:W-:Y:S01]  /*0c10*/  LDS.U8 R12, [R22+UR4+0x1] ;  /* 0x00000104160c7984 */ /* 0x000fe20008000000 */
[----:B---3--:R-:W-:-:S03]  /*0c20*/  VIADD R26, R5, 0x20 ;  /* 0x00000020051a7836 */ /* 0x008fc60000000000 */
[----:B------:R-:W3:Y:S01]  /*0c30*/  LDS.U8 R17, [R22+UR4+0x2] ;  /* 0x0000020416117984 */ /* 0x000ee20008000000 */
[----:B0-----:R-:W-:Y:S02]  /*0c40*/  IADD3 R25, PT, PT, R11, R25, R6 ;  /* 0x000000190b197210 */ /* 0x001fe40007ffe006 */
[----:B------:R-:W-:Y:S01]  /*0c50*/  LOP3.LUT R27, R26, 0x3c, RZ, 0xc0, !PT ;  /* 0x0000003c1a1b7812 */ /* 0x000fe200078ec0ff */
[----:B------:R0:W-:Y:S01]  /*0c60*/  LDS.U8 R14, [R22+UR4+0x3] ;  /* 0x00000304160e7984 */ /* 0x0001e20008000000 */
[----:B------:R-:W-:-:S03]  /*0c70*/  VIADD R26, R5, 0x24 ;  /* 0x00000024051a7836 */ /* 0x000fc60000000000 */
[----:B------:R-:W3:Y:S01]  /*0c80*/  LDS.U8 R19, [R24+UR4] ;  /* 0x0000000418137984 */ /* 0x000ee20008000000 */
[----:B--2---:R-:W-:-:S03]  /*0c90*/  IADD3 R25, PT, PT, R7, R25, R2 ;  /* 0x0000001907197210 */ /* 0x004fc60007ffe002 */
[----:B------:R-:W-:Y:S01]  /*0ca0*/  LDS.U8 R8, [R24+UR4+0x1] ;  /* 0x0000010418087984 */ /* 0x000fe20008000000 */
[----:B0-----:R-:W-:Y:S01]  /*0cb0*/  IMAD R22, R0, 0x40, R27 ;  /* 0x0000004000167824 */ /* 0x001fe200078e021b */
[----:B------:R-:W-:Y:S02]  /*0cc0*/  LOP3.LUT R27, R26, 0x3c, RZ, 0xc0, !PT ;  /* 0x0000003c1a1b7812 */ /* 0x000fe400078ec0ff */
[----:B------:R-:W0:Y:S01]  /*0cd0*/  LDS.U8 R13, [R24+UR4+0x2] ;  /* 0x00000204180d7984 */ /* 0x000e220008000000 */
[----:B-1----:R-:W-:-:S03]  /*0ce0*/  IADD3 R25, PT, PT, R9, R25, R4 ;  /* 0x0000001909197210 */ /* 0x002fc60007ffe004 */
[----:B------:R1:W-:Y:S04]  /*0cf0*/  LDS.U8 R10, [R24+UR4+0x3] ;  /* 0x00000304180a7984 */ /* 0x0003e80008000000 */
[----:B------:R-:W2:Y:S01]  /*0d00*/  LDS.U8 R15, [R20+UR4] ;  /* 0x00000004140f7984 */ /* 0x000ea20008000000 */
[----:B----4-:R-:W-:-:S03]  /*0d10*/  IADD3 R16, PT, PT, R21, R25, R16 ;  /* 0x0000001915107210 */ /* 0x010fc60007ffe010 */
[----:B------:R-:W-:Y:S01]  /*0d20*/  LDS.U8 R6, [R20+UR4+0x1] ;  /* 0x0000010414067984 */ /* 0x000fe20008000000 */
[----:B-1----:R-:W-:-:S03]  /*0d30*/  IMAD R24, R0, 0x40, R27 ;  /* 0x0000004000187824 */ /* 0x002fc600078e021b */
[----:B------:R-:W1:Y:S01]  /*0d40*/  LDS.U8 R11, [R20+UR4+0x2] ;  /* 0x00000204140b7984 */ /* 0x000e620008000000 */
[----:B-----5:R-:W-:-:S03]  /*0d50*/  IADD3 R18, PT, PT, R23, R16, R18 ;  /* 0x0000001017127210 */ /* 0x020fc60007ffe012 */
[----:B------:R4:W-:Y:S04]  /*0d60*/  LDS.U8 R2, [R20+UR4+0x3] ;  /* 0x0000030414027984 */ /* 0x0009e80008000000 */
[----:B------:R-:W5:Y:S01]  /*0d70*/  LDS.U8 R7, [R22+UR4] ;  /* 0x0000000416077984 */ /* 0x000f620008000000 */
[----:B---3--:R-:W-:Y:S01]  /*0d80*/  IADD3 R12, PT, PT, R17, R18, R12 ;  /* 0x00000012110c7210 */ /* 0x008fe20007ffe00c */
[C---:B------:R-:W-:Y:S02]  /*0d90*/  VIADD R17, R5.reuse, 0x28 ;  /* 0x0000002805117836 */ /* 0x040fe40000000000 */
[----:B------:R-:W-:Y:S01]  /*0da0*/  LDS.U8 R4, [R22+UR4+0x1] ;  /* 0x0000010416047984 */ /* 0x000fe20008000000 */
[----:B------:R-:W-:-:S03]  /*0db0*/  VIADD R18, R5, 0x30 ;  /* 0x0000003005127836 */ /* 0x000fc60000000000 */
[----:B------:R-:W3:Y:S01]  /*0dc0*/  LDS.U8 R9, [R22+UR4+0x2] ;  /* 0x0000020416097984 */ /* 0x000ee20008000000 */
[----:B------:R-:W-:Y:S02]  /*0dd0*/  IADD3 R14, PT, PT, R19, R12, R14 ;  /* 0x0000000c130e7210 */ /* 0x000fe40007ffe00e */
[----:B------:R-:W-:Y:S01]  /*0de0*/  LOP3.LUT R19, R17, 0x3c, RZ, 0xc0, !PT ;  /* 0x0000003c11137812 */ /* 0x000fe200078ec0ff */
[----:B------:R4:W-:Y:S01]  /*0df0*/  LDS.U8 R21, [R22+UR4+0x3] ;  /* 0x0000030416157984 */ /* 0x0009e20008000000 */
[----:B------:R-:W-:Y:S01]  /*0e00*/  LOP3.LUT R25, R18, 0x3c, RZ, 0xc0, !PT ;  /* 0x0000003c12197812 */ /* 0x000fe200078ec0ff */
[----:B------:R-:W-:Y:S02]  /*0e10*/  VIADD R18, R5, 0x34 ;  /* 0x0000003405127836 */ /* 0x000fe40000000000 */
[----:B------:R-:W3:Y:S01]  /*0e20*/  LDS.U8 R16, [R24+UR4] ;  /* 0x0000000418107984 */ /* 0x000ee20008000000 */
[----:B0-----:R-:W-:Y:S01]  /*0e30*/  IADD3 R8, PT, PT, R13, R14, R8 ;  /* 0x0000000e0d087210 */ /* 0x001fe20007ffe008 */
[----:B------:R-:W-:-:S02]  /*0e40*/  VIADD R13, R5, 0x2c ;  /* 0x0000002c050d7836 */ /* 0x000fc40000000000 */
[----:B------:R-:W-:Y:S01]  /*0e50*/  LDS.U8 R17, [R24+UR4+0x1] ;  /* 0x0000010418117984 */ /* 0x000fe20008000000 */
[C---:B------:R-:W-:Y:S02]  /*0e60*/  IMAD R19, R0.reuse, 0x40, R19 ;  /* 0x0000004000137824 */ /* 0x040fe400078e0213 */
[----:B------:R-:W-:Y:S01]  /*0e70*/  LOP3.LUT R13, R13, 0x3c, RZ, 0xc0, !PT ;  /* 0x0000003c0d0d7812 */ /* 0x000fe200078ec0ff */
[----:B------:R-:W0:Y:S01]  /*0e80*/  LDS.U8 R12, [R24+UR4+0x2] ;  /* 0x00000204180c7984 */ /* 0x000e220008000000 */
[----:B--2---:R-:W-:Y:S01]  /*0e90*/  IADD3 R14, PT, PT, R15, R8, R10 ;  /* 0x000000080f0e7210 */ /* 0x004fe20007ffe00a */
[C---:B------:R-:W-:Y:S02]  /*0ea0*/  IMAD R25, R0.reuse, 0x40, R25 ;  /* 0x0000004000197824 */ /* 0x040fe400078e0219 */
[----:B------:R2:W-:Y:S01]  /*0eb0*/  LDS.U8 R15, [R24+UR4+0x3] ;  /* 0x00000304180f7984 */ /* 0x0005e20008000000 */
[----:B----4-:R-:W-:Y:S02]  /*0ec0*/  IMAD R20, R0, 0x40, R13 ;  /* 0x0000004000147824 */ /* 0x010fe400078e020d */
[----:B------:R-:W-:Y:S01]  /*0ed0*/  VIADD R22, R5, 0x38 ;  /* 0x0000003805167836 */ /* 0x000fe20000000000 */
[----:B------:R-:W4:Y:S01]  /*0ee0*/  LDS.U8 R10, [R19+UR4] ;  /* 0x00000004130a7984 */ /* 0x000f220008000000 */
[----:B-1----:R-:W-:-:S03]  /*0ef0*/  IADD3 R14, PT, PT, R11, R14, R6 ;  /* 0x0000000e0b0e7210 */ /* 0x002fc60007ffe006 */
[----:B------:R-:W-:Y:S01]  /*0f00*/  LDS.U8 R8, [R19+UR4+0x1] ;  /* 0x0000010413087984 */ /* 0x000fe20008000000 */
[----:B------:R-:W-:Y:S01]  /*0f10*/  LOP3.LUT R27, R22, 0x3c, RZ, 0xc0, !PT ;  /* 0x0000003c161b7812 */ /* 0x000fe200078ec0ff */
[----:B------:R-:W-:Y:S02]  /*0f20*/  VIADD R22, R5, 0x3c ;  /* 0x0000003c05167836 */ /* 0x000fe40000000000 */
[----:B------:R-:W1:Y:S01]  /*0f30*/  LDS.U8 R13, [R19+UR4+0x2] ;  /* 0x00000204130d7984 */ /* 0x000e620008000000 */
[----:B-----5:R-:W-:Y:S01]  /*0f40*/  IADD3 R14, PT, PT, R7, R14, R2 ;  /* 0x0000000e070e7210 */ /* 0x020fe20007ffe002 */
[----:B--2---:R-:W-:Y:S02]  /*0f50*/  IMAD R24, R0, 0x40, R27 ;  /* 0x0000004000187824 */ /* 0x004fe400078e021b */
[----:B------:R-:W-:Y:S04]  /*0f60*/  LDS.U8 R11, [R19+UR4+0x3] ;  /* 0x00000304130b7984 */ /* 0x000fe80008000000 */
[----:B------:R-:W2:Y:S01]  /*0f70*/  LDS.U8 R6, [R20+UR4] ;  /* 0x0000000414067984 */ /* 0x000ea20008000000 */
[----:B---3--:R-:W-:-:S02]  /*0f80*/  IADD3 R4, PT, PT, R9, R14, R4 ;  /* 0x0000000e09047210 */ /* 0x008fc40007ffe004 */
[----:B------:R-:W-:Y:S01]  /*0f90*/  LOP3.LUT R9, R18, 0x3c, RZ, 0xc0, !PT ;  /* 0x0000003c12097812 */ /* 0x000fe200078ec0ff */
[----:B------:R-:W-:Y:S04]  /*0fa0*/  LDS.U8 R2, [R20+UR4+0x1] ;  /* 0x0000010414027984 */ /* 0x000fe80008000000 */
[----:B------:R-:W3:Y:S01]  /*0fb0*/  LDS.U8 R7, [R20+UR4+0x2] ;  /* 0x0000020414077984 */ /* 0x000ee20008000000 */
[----:B------:R-:W-:Y:S01]  /*0fc0*/  IMAD R26, R0, 0x40, R9 ;  /* 0x00000040001a7824 */ /* 0x000fe200078e0209 */
[----:B------:R-:W-:Y:S02]  /*0fd0*/  IADD3 R21, PT, PT, R16, R4, R21 ;  /* 0x0000000410157210 */ /* 0x000fe40007ffe015 */
[----:B------:R-:W-:Y:S04]  /*0fe0*/  LDS.U8 R23, [R20+UR4+0x3] ;  /* 0x0000030414177984 */ /* 0x000fe80008000000 */
[----:B------:R-:W5:Y:S01]  /*0ff0*/  LDS.U8 R18, [R25+UR4] ;  /* 0x0000000419127984 */ /* 0x000f620008000000 */
[----:B0-----:R-:W-:-:S02]  /*1000*/  IADD3 R27, PT, PT, R12, R21, R17 ;  /* 0x000000150c1b7210 */ /* 0x001fc40007ffe011 */
[----:B------:R-:W-:Y:S01]  /*1010*/  LOP3.LUT R17, R22, 0x3c, RZ, 0xc0, !PT ;  /* 0x0000003c16117812 */ /* 0x000fe200078ec0ff */
[----:B------:R-:W-:Y:S04]  /*1020*/  LDS.U8 R19, [R25+UR4+0x1] ;  /* 0x0000010419137984 */ /* 0x000fe80008000000 */
[----:B------:R-:W0:Y:S01]  /*1030*/  LDS.U8 R14, [R25+UR4+0x2] ;  /* 0x00000204190e7984 */ /* 0x000e220008000000 */
[----:B------:R-:W-:Y:S01]  /*1040*/  IMAD R22, R0, 0x40, R17 ;  /* 0x0000004000167824 */ /* 0x000fe200078e0211 */
[----:B----4-:R-:W-:Y:S02]  /*1050*/  IADD3 R27, PT, PT, R10, R27, R15 ;  /* 0x0000001b0a1b7210 */ /* 0x010fe40007ffe00f */
[----:B------:R-:W-:Y:S04]  /*1060*/  LDS.U8 R4, [R25+UR4+0x3] ;  /* 0x0000030419047984 */ /* 0x000fe80008000000 */
[----:B------:R-:W4:Y:S01]  /*1070*/  LDS.U8 R9, [R26+UR4] ;  /* 0x000000041a097984 */ /* 0x000f220008000000 */
[----:B-1----:R-:W-:-:S03]  /*1080*/  IADD3 R27, PT, PT, R13, R27, R8 ;  /* 0x0000001b0d1b7210 */ /* 0x002fc60007ffe008 */
[----:B------:R-:W-:Y:S04]  /*1090*/  LDS.U8 R16, [R26+UR4+0x1] ;  /* 0x000001041a107984 */ /* 0x000fe80008000000 */
[----:B------:R-:W1:Y:S01]  /*10a0*/  LDS.U8 R5, [R26+UR4+0x2] ;  /* 0x000002041a057984 */ /* 0x000e620008000000 */
[----:B--2---:R-:W-:-:S03]  /*10b0*/  IADD3 R6, PT, PT, R6, R27, R11 ;  /* 0x0000001b06067210 */ /* 0x004fc60007ffe00b */
[----:B------:R-:W-:Y:S04]  /*10c0*/  LDS.U8 R21, [R26+UR4+0x3] ;  /* 0x000003041a157984 */ /* 0x000fe80008000000 */
[----:B------:R-:W2:Y:S01]  /*10d0*/  LDS.U8 R20, [R24+UR4] ;  /* 0x0000000418147984 */ /* 0x000ea20008000000 */
[----:B---3--:R-:W-:Y:S02]  /*10e0*/  IADD3 R2, PT, PT, R7, R6, R2 ;  /* 0x0000000607027210 */ /* 0x008fe40007ffe002 */
[----:B------:R-:W3:Y:S01]  /*10f0*/  LDC.64 R6, c[0x0][0x380] ;  /* 0x0000e000ff067b82 */ /* 0x000ee20000000a00 */
[----:B------:R-:W-:Y:S04]  /*1100*/  LDS.U8 R17, [R24+UR4+0x1] ;  /* 0x0000010418117984 */ /* 0x000fe80008000000 */
[----:B------:R-:W2:Y:S01]  /*1110*/  LDS.U8 R12, [R24+UR4+0x2] ;  /* 0x00000204180c7984 */ /* 0x000ea20008000000 */
[----:B-----5:R-:W-:-:S03]  /*1120*/  IADD3 R2, PT, PT, R18, R2, R23 ;  /* 0x0000000212027210 */ /* 0x020fc60007ffe017 */
[----:B------:R-:W-:Y:S04]  /*1130*/  LDS.U8 R15, [R24+UR4+0x3] ;  /* 0x00000304180f7984 */ /* 0x000fe80008000000 */
[----:B------:R-:W5:Y:S01]  /*1140*/  LDS.U8 R10, [R22+UR4] ;  /* 0x00000004160a7984 */ /* 0x000f620008000000 */
[----:B0-----:R-:W-:-:S03]  /*1150*/  IADD3 R2, PT, PT, R14, R2, R19 ;  /* 0x000000020e027210 */ /* 0x001fc60007ffe013 */
[----:B------:R-:W-:Y:S04]  /*1160*/  LDS.U8 R8, [R22+UR4+0x1] ;  /* 0x0000010416087984 */ /* 0x000fe80008000000 */
[----:B------:R-:W0:Y:S01]  /*1170*/  LDS.U8 R13, [R22+UR4+0x2] ;  /* 0x00000204160d7984 */ /* 0x000e220008000000 */
[----:B----4-:R-:W-:Y:S01]  /*1180*/  IADD3 R2, PT, PT, R9, R2, R4 ;  /* 0x0000000209027210 */ /* 0x010fe20007ffe004 */
[----:B---3--:R-:W-:Y:S02]  /*1190*/  IMAD.WIDE.U32 R6, R3, 0x4, R6 ;  /* 0x0000000403067825 */ /* 0x008fe400078e0006 */
[----:B------:R-:W3:Y:S01]  /*11a0*/  LDS.U8 R11, [R22+UR4+0x3] ;  /* 0x00000304160b7984 */ /* 0x000ee20008000000 */
[----:B-1----:R-:W-:-:S04]  /*11b0*/  IADD3 R2, PT, PT, R5, R2, R16 ;  /* 0x0000000205027210 */ /* 0x002fc80007ffe010 */
[----:B--2---:R-:W-:-:S04]  /*11c0*/  IADD3 R2, PT, PT, R20, R2, R21 ;  /* 0x0000000214027210 */ /* 0x004fc80007ffe015 */
[----:B------:R-:W-:-:S04]  /*11d0*/  IADD3 R2, PT, PT, R12, R2, R17 ;  /* 0x000000020c027210 */ /* 0x000fc80007ffe011 */
[----:B-----5:R-:W-:-:S04]  /*11e0*/  IADD3 R2, PT, PT, R10, R2, R15 ;  /* 0x000000020a027210 */ /* 0x020fc80007ffe00f */
[----:B0-----:R-:W-:-:S05]  /*11f0*/  IADD3 R2, PT, PT, R13, R2, R8 ;  /* 0x000000020d027210 */ /* 0x001fca0007ffe008 */
[----:B---3--:R-:W-:-:S05]  /*1200*/  IMAD.IADD R11, R11, 0x1, R2 ;  /* 0x000000010b0b7824 */ /* 0x008fca00078e0202 */
[----:B------:R-:W-:Y:S01]  /*1210*/  STG.E desc[UR6][R6.64], R11 ;  /* 0x0000000b06007986 */ /* 0x000fe2000c101906 */
[----:B------:R-:W-:Y:S05]  /*1220*/  EXIT ;  /* 0x000000000000794d */ /* 0x000fea0003800000 */
.L_x_11:
        /* <DEDUP_REMOVED lines=13> */
.L_x_13:


//--------------------- .nv.global.init           --------------------------
	.section	.nv.global.init,"aw",@progbits
	.align	4
.nv.global.init:
	.type		_ZZN79_INTERNAL_57_tmpxft_000036e5_00000000_8_histogram64_compute_75_cpp1_ii_4dcd395a18cooperative_groups4__v17details17_binary_partitionINS1_15coalesced_groupEEES4_RKT_bE8fullMask,@object
	.size		_ZZN79_INTERNAL_57_tmpxft_000036e5_00000000_8_histogram64_compute_75_cpp1_ii_4dcd395a18cooperative_groups4__v17details17_binary_partitionINS1_15coalesced_groupEEES4_RKT_bE8fullMask,(.L_0 - _ZZN79_INTERNAL_57_tmpxft_000036e5_00000000_8_histogram64_compute_75_cpp1_ii_4dcd395a18cooperative_groups4__v17details17_binary_partitionINS1_15coalesced_groupEEES4_RKT_bE8fullMask)
_ZZN79_INTERNAL_57_tmpxft_000036e5_00000000_8_histogram64_compute_75_cpp1_ii_4dcd395a18cooperative_groups4__v17details17_binary_partitionINS1_15coalesced_groupEEES4_RKT_bE8fullMask:
        /*0000*/ 	.byte	0xff, 0xff, 0xff, 0xff
.L_0:


//--------------------- .nv.shared._Z22mergeHistogram64KernelPjS_j --------------------------
	.section	.nv.shared._Z22mergeHistogram64KernelPjS_j,"aw",@nobits
	.sectionflags	@""
	.align	4
.nv.shared._Z22mergeHistogram64KernelPjS_j:
	.zero		2048


//--------------------- .nv.shared.reserved.0     --------------------------
	.section	.nv.shared.reserved.0,"aw",@nobits
	.weak		__nv_reservedSMEM_offset_0_alias
	.size		__nv_reservedSMEM_offset_0_alias, 0, 64
	.other		__nv_reservedSMEM_offset_0_alias,@"STO_CUDA_RESERVED_SHARED STV_DEFAULT"
__nv_reservedSMEM_offset_0_alias:
	.zero		0
	.zero		64


//--------------------- .nv.shared._Z17histogram64KernelPjP5uint4j --------------------------
	.section	.nv.shared._Z17histogram64KernelPjP5uint4j,"aw",@nobits
	.sectionflags	@""
.nv.shared._Z17histogram64KernelPjP5uint4j:
	.zero		5120


//--------------------- .nv.constant0._Z22mergeHistogram64KernelPjS_j --------------------------
	.section	.nv.constant0._Z22mergeHistogram64KernelPjS_j,"a",@progbits
	.sectionflags	@""
	.align	4
.nv.constant0._Z22mergeHistogram64KernelPjS_j:
	.zero		916


//--------------------- .nv.constant0._Z17histogram64KernelPjP5uint4j --------------------------
	.section	.nv.constant0._Z17histogram64KernelPjP5uint4j,"a",@progbits
	.sectionflags	@""
	.align	4
.nv.constant0._Z17histogram64KernelPjP5uint4j:
	.zero		916


//--------------------- SYMBOLS --------------------------

	.type		.nv.reservedSmem.offset0,@object
	.size		.nv.reservedSmem.offset0,0x4
	.type		.nv.reservedSmem.cap,@object
	.size		.nv.reservedSmem.cap,0x4
